//
// Generated by NVIDIA NVVM Compiler
//
// Compiler Build ID: CL-36424714
// Cuda compilation tools, release 13.0, V13.0.88
// Based on NVVM 20.0.0
//

.version 9.0
.target sm_100
.address_size 64

	// .globl	_ZN36miivii_image_projection_based_fusion19projectPointsKernelEPfiS0_S0_Phii

.visible .entry _ZN36miivii_image_projection_based_fusion19projectPointsKernelEPfiS0_S0_Phii(
	.param .u64 .ptr .align 1 _ZN36miivii_image_projection_based_fusion19projectPointsKernelEPfiS0_S0_Phii_param_0,
	.param .u32 _ZN36miivii_image_projection_based_fusion19projectPointsKernelEPfiS0_S0_Phii_param_1,
	.param .u64 .ptr .align 1 _ZN36miivii_image_projection_based_fusion19projectPointsKernelEPfiS0_S0_Phii_param_2,
	.param .u64 .ptr .align 1 _ZN36miivii_image_projection_based_fusion19projectPointsKernelEPfiS0_S0_Phii_param_3,
	.param .u64 .ptr .align 1 _ZN36miivii_image_projection_based_fusion19projectPointsKernelEPfiS0_S0_Phii_param_4,
	.param .u32 _ZN36miivii_image_projection_based_fusion19projectPointsKernelEPfiS0_S0_Phii_param_5,
	.param .u32 _ZN36miivii_image_projection_based_fusion19projectPointsKernelEPfiS0_S0_Phii_param_6
)
{
	.reg .pred 	%p<53>;
	.reg .b16 	%rs<15>;
	.reg .b32 	%r<39>;
	.reg .b32 	%f<59>;
	.reg .b64 	%rd<13>;

	ld.param.u64 	%rd3, [_ZN36miivii_image_projection_based_fusion19projectPointsKernelEPfiS0_S0_Phii_param_0];
	ld.param.u32 	%r18, [_ZN36miivii_image_projection_based_fusion19projectPointsKernelEPfiS0_S0_Phii_param_1];
	ld.param.u64 	%rd4, [_ZN36miivii_image_projection_based_fusion19projectPointsKernelEPfiS0_S0_Phii_param_2];
	ld.param.u64 	%rd5, [_ZN36miivii_image_projection_based_fusion19projectPointsKernelEPfiS0_S0_Phii_param_3];
	ld.param.u64 	%rd6, [_ZN36miivii_image_projection_based_fusion19projectPointsKernelEPfiS0_S0_Phii_param_4];
	ld.param.u32 	%r16, [_ZN36miivii_image_projection_based_fusion19projectPointsKernelEPfiS0_S0_Phii_param_5];
	ld.param.u32 	%r17, [_ZN36miivii_image_projection_based_fusion19projectPointsKernelEPfiS0_S0_Phii_param_6];
	mov.u32 	%r19, %ctaid.x;
	mov.u32 	%r20, %ntid.x;
	mov.u32 	%r21, %tid.x;
	mad.lo.s32 	%r1, %r19, %r20, %r21;
	setp.ge.s32 	%p4, %r1, %r18;
	@%p4 bra 	$L__BB0_21;
	cvta.to.global.u64 	%rd7, %rd5;
	cvta.to.global.u64 	%rd8, %rd3;
	shl.b32 	%r22, %r1, 2;
	mul.wide.s32 	%rd9, %r22, 4;
	add.s64 	%rd10, %rd8, %rd9;
	ld.global.f32 	%f11, [%rd10];
	ld.global.f32 	%f12, [%rd10+4];
	ld.global.f32 	%f13, [%rd10+8];
	ld.global.f32 	%f14, [%rd7];
	fma.rn.f32 	%f15, %f14, %f11, 0f00000000;
	ld.global.f32 	%f16, [%rd7+4];
	fma.rn.f32 	%f17, %f16, %f12, %f15;
	ld.global.f32 	%f18, [%rd7+8];
	fma.rn.f32 	%f19, %f18, %f13, %f17;
	ld.global.f32 	%f20, [%rd7+12];
	add.f32 	%f1, %f19, %f20;
	ld.global.f32 	%f21, [%rd7+16];
	fma.rn.f32 	%f22, %f21, %f11, 0f00000000;
	ld.global.f32 	%f23, [%rd7+20];
	fma.rn.f32 	%f24, %f23, %f12, %f22;
	ld.global.f32 	%f25, [%rd7+24];
	fma.rn.f32 	%f26, %f25, %f13, %f24;
	ld.global.f32 	%f27, [%rd7+28];
	add.f32 	%f2, %f26, %f27;
	ld.global.f32 	%f28, [%rd7+32];
	fma.rn.f32 	%f29, %f28, %f11, 0f00000000;
	ld.global.f32 	%f30, [%rd7+36];
	fma.rn.f32 	%f31, %f30, %f12, %f29;
	ld.global.f32 	%f32, [%rd7+40];
	fma.rn.f32 	%f33, %f32, %f13, %f31;
	ld.global.f32 	%f34, [%rd7+44];
	add.f32 	%f3, %f33, %f34;
	setp.le.f32 	%p5, %f3, 0f00000000;
	@%p5 bra 	$L__BB0_21;
	cvta.to.global.u64 	%rd11, %rd4;
	ld.global.f32 	%f35, [%rd11];
	ld.global.f32 	%f36, [%rd11+4];
	mul.f32 	%f37, %f2, %f36;
	fma.rn.f32 	%f38, %f1, %f35, %f37;
	ld.global.f32 	%f39, [%rd11+8];
	fma.rn.f32 	%f57, %f3, %f39, %f38;
	ld.global.f32 	%f40, [%rd11+12];
	ld.global.f32 	%f41, [%rd11+16];
	mul.f32 	%f42, %f2, %f41;
	fma.rn.f32 	%f43, %f1, %f40, %f42;
	ld.global.f32 	%f44, [%rd11+20];
	fma.rn.f32 	%f58, %f3, %f44, %f43;
	ld.global.f32 	%f45, [%rd11+24];
	ld.global.f32 	%f46, [%rd11+28];
	mul.f32 	%f47, %f2, %f46;
	fma.rn.f32 	%f48, %f1, %f45, %f47;
	ld.global.f32 	%f49, [%rd11+32];
	fma.rn.f32 	%f6, %f3, %f49, %f48;
	setp.eq.f32 	%p6, %f6, 0f00000000;
	@%p6 bra 	$L__BB0_4;
	div.rn.f32 	%f57, %f57, %f6;
	div.rn.f32 	%f58, %f58, %f6;
$L__BB0_4:
	mov.f32 	%f50, 0f3F000000;
	copysign.f32 	%f51, %f57, %f50;
	add.rz.f32 	%f52, %f57, %f51;
	cvt.rzi.f32.f32 	%f53, %f52;
	cvt.rzi.s32.f32 	%r2, %f53;
	copysign.f32 	%f54, %f58, %f50;
	add.rz.f32 	%f55, %f58, %f54;
	cvt.rzi.f32.f32 	%f56, %f55;
	cvt.rzi.s32.f32 	%r36, %f56;
	setp.lt.s32 	%p7, %r2, 0;
	setp.ge.s32 	%p8, %r2, %r16;
	or.pred  	%p9, %p7, %p8;
	setp.lt.s32 	%p10, %r36, 0;
	setp.ge.s32 	%p11, %r36, %r17;
	or.pred  	%p12, %p10, %p11;
	or.pred  	%p14, %p9, %p12;
	@%p14 bra 	$L__BB0_21;
	add.s32 	%r24, %r2, -3;
	setp.gt.u32 	%p15, %r2, 2;
	setp.lt.s32 	%p16, %r24, %r16;
	and.pred  	%p1, %p15, %p16;
	add.s32 	%r25, %r2, -2;
	setp.gt.u32 	%p17, %r2, 1;
	setp.lt.s32 	%p18, %r25, %r16;
	and.pred  	%p2, %p17, %p18;
	add.s32 	%r4, %r2, 1;
	add.s32 	%r5, %r2, 2;
	add.s32 	%r6, %r2, 3;
	add.s32 	%r26, %r36, -3;
	mul.lo.s32 	%r8, %r16, 3;
	mul.lo.s32 	%r27, %r8, %r26;
	mad.lo.s32 	%r37, %r2, 3, %r27;
	cvta.to.global.u64 	%rd1, %rd6;
	mov.b32 	%r38, -7;
$L__BB0_6:
	add.s32 	%r28, %r38, 4;
	add.s32 	%r29, %r36, -3;
	setp.gt.s32 	%p19, %r29, -1;
	setp.lt.s32 	%p20, %r29, %r17;
	and.pred  	%p3, %p19, %p20;
	mul.lo.s32 	%r12, %r28, %r28;
	and.pred  	%p21, %p1, %p3;
	not.pred 	%p22, %p21;
	setp.ne.s32 	%p23, %r38, -4;
	add.s32 	%r30, %r37, -9;
	cvt.s64.s32 	%rd12, %r30;
	add.s64 	%rd2, %rd1, %rd12;
	or.pred  	%p24, %p22, %p23;
	@%p24 bra 	$L__BB0_8;
	mov.b16 	%rs1, 0;
	st.global.u8 	[%rd2], %rs1;
	st.global.u8 	[%rd2+1], %rs1;
	mov.b16 	%rs2, 255;
	st.global.u8 	[%rd2+2], %rs2;
$L__BB0_8:
	and.pred  	%p25, %p2, %p3;
	not.pred 	%p26, %p25;
	setp.gt.u32 	%p27, %r12, 5;
	or.pred  	%p28, %p26, %p27;
	@%p28 bra 	$L__BB0_10;
	mov.b16 	%rs3, 0;
	st.global.u8 	[%rd2+3], %rs3;
	st.global.u8 	[%rd2+4], %rs3;
	mov.b16 	%rs4, 255;
	st.global.u8 	[%rd2+5], %rs4;
$L__BB0_10:
	setp.eq.s32 	%p29, %r2, 0;
	not.pred 	%p30, %p3;
	or.pred  	%p31, %p29, %p30;
	setp.gt.u32 	%p32, %r12, 8;
	or.pred  	%p33, %p31, %p32;
	@%p33 bra 	$L__BB0_12;
	mov.b16 	%rs5, 0;
	st.global.u8 	[%rd2+6], %rs5;
	st.global.u8 	[%rd2+7], %rs5;
	mov.b16 	%rs6, 255;
	st.global.u8 	[%rd2+8], %rs6;
$L__BB0_12:
	setp.gt.u32 	%p34, %r12, 9;
	or.pred  	%p36, %p30, %p34;
	@%p36 bra 	$L__BB0_14;
	mov.b16 	%rs7, 0;
	st.global.u8 	[%rd2+9], %rs7;
	st.global.u8 	[%rd2+10], %rs7;
	mov.b16 	%rs8, 255;
	st.global.u8 	[%rd2+11], %rs8;
$L__BB0_14:
	setp.gt.u32 	%p37, %r12, 8;
	setp.ge.s32 	%p38, %r4, %r16;
	not.pred 	%p39, %p3;
	or.pred  	%p40, %p38, %p39;
	or.pred  	%p41, %p40, %p37;
	@%p41 bra 	$L__BB0_16;
	mov.b16 	%rs9, 0;
	st.global.u8 	[%rd2+12], %rs9;
	st.global.u8 	[%rd2+13], %rs9;
	mov.b16 	%rs10, 255;
	st.global.u8 	[%rd2+14], %rs10;
$L__BB0_16:
	setp.gt.u32 	%p42, %r12, 5;
	setp.ge.s32 	%p43, %r5, %r16;
	not.pred 	%p44, %p3;
	or.pred  	%p45, %p43, %p44;
	or.pred  	%p46, %p45, %p42;
	@%p46 bra 	$L__BB0_18;
	mov.b16 	%rs11, 0;
	st.global.u8 	[%rd2+15], %rs11;
	st.global.u8 	[%rd2+16], %rs11;
	mov.b16 	%rs12, 255;
	st.global.u8 	[%rd2+17], %rs12;
$L__BB0_18:
	setp.ne.s32 	%p47, %r38, -4;
	setp.ge.s32 	%p48, %r6, %r16;
	or.pred  	%p50, %p48, %p44;
	or.pred  	%p51, %p50, %p47;
	@%p51 bra 	$L__BB0_20;
	mov.b16 	%rs13, 0;
	st.global.u8 	[%rd2+18], %rs13;
	st.global.u8 	[%rd2+19], %rs13;
	mov.b16 	%rs14, 255;
	st.global.u8 	[%rd2+20], %rs14;
$L__BB0_20:
	add.s32 	%r38, %r38, 1;
	add.s32 	%r37, %r37, %r8;
	add.s32 	%r36, %r36, 1;
	setp.ne.s32 	%p52, %r38, 0;
	@%p52 bra 	$L__BB0_6;
$L__BB0_21:
	ret;

}


// ===== COMPILED SASS (sm_100) =====

	.target	sm_100

	.elftype	@"ET_EXEC"


//--------------------- .note.nv.tkinfo           --------------------------
	.section	.note.nv.tkinfo,"",@"SHT_NOTE"
	.sectionflags	@"SHF_NOTE_NV_TKINFO"
	.tkinfo
        /*0018*/ 	.word	0x00000002
        /*0030*/ 	.string	""
        /*0030*/ 	.string	"ptxas"
        /*0030*/ 	.string	"Cuda compilation tools, release 13.0, V13.0.88"
        /*0030*/ 	.string	"Build cuda_13.0.r13.0/compiler.36424714_0"
        /*0030*/ 	.string	"-arch sm_100 -m 64 "



//--------------------- .note.nv.cuinfo           --------------------------
	.section	.note.nv.cuinfo,"",@"SHT_NOTE"
	.sectionflags	@"SHF_NOTE_NV_CUINFO"
        /*0018*/ 	.short	0x0002
        /*001a*/ 	.short	0x0064
        /*001c*/ 	.short	0x0082
	.zero		2


//--------------------- .nv.info                  --------------------------
	.section	.nv.info,"",@"SHT_CUDA_INFO"
	.align	4


	//----- nvinfo : EIATTR_REGCOUNT
	.align		4
        /*0000*/ 	.byte	0x04, 0x2f
        /*0002*/ 	.short	(.L_1 - .L_0)
	.align		4
.L_0:
        /*0004*/ 	.word	index@(_ZN36miivii_image_projection_based_fusion19projectPointsKernelEPfiS0_S0_Phii)
        /*0008*/ 	.word	0x0000001b


	//----- nvinfo : EIATTR_FRAME_SIZE
	.align		4
.L_1:
        /*000c*/ 	.byte	0x04, 0x11
        /*000e*/ 	.short	(.L_3 - .L_2)
	.align		4
.L_2:
        /*0010*/ 	.word	index@($__internal_0_$__cuda_sm3x_div_rn_noftz_f32_slowpath)
        /*0014*/ 	.word	0x00000000


	//----- nvinfo : EIATTR_FRAME_SIZE
	.align		4
.L_3:
        /*0018*/ 	.byte	0x04, 0x11
        /*001a*/ 	.short	(.L_5 - .L_4)
	.align		4
.L_4:
        /*001c*/ 	.word	index@(_ZN36miivii_image_projection_based_fusion19projectPointsKernelEPfiS0_S0_Phii)
        /*0020*/ 	.word	0x00000000


	//----- nvinfo : EIATTR_MIN_STACK_SIZE
	.align		4
.L_5:
        /*0024*/ 	.byte	0x04, 0x12
        /*0026*/ 	.short	(.L_7 - .L_6)
	.align		4
.L_6:
        /*0028*/ 	.word	index@(_ZN36miivii_image_projection_based_fusion19projectPointsKernelEPfiS0_S0_Phii)
        /*002c*/ 	.word	0x00000000
.L_7:


//--------------------- .nv.compat                --------------------------
	.section	.nv.compat,"",@"SHT_CUDA_COMPAT_INFO"
	.align	4
        /*0000*/ 	.byte	0x02, 0x09, 0x00, 0x00, 0x02, 0x02, 0x01, 0x00, 0x02, 0x05, 0x05, 0x00, 0x03, 0x07, 0x01, 0x01
        /*0010*/ 	.byte	0x02, 0x03, 0x00, 0x00, 0x02, 0x06, 0x01, 0x00, 0x04, 0x0b, 0x08, 0x00, 0x01, 0x00, 0x00, 0x00
        /*0020*/ 	.byte	0x00, 0x00, 0x00, 0x00


//--------------------- .nv.info._ZN36miivii_image_projection_based_fusion19projectPointsKernelEPfiS0_S0_Phii --------------------------
	.section	.nv.info._ZN36miivii_image_projection_based_fusion19projectPointsKernelEPfiS0_S0_Phii,"",@"SHT_CUDA_INFO"
	.sectionflags	@""
	.align	4


	//----- nvinfo : EIATTR_CUDA_API_VERSION
	.align		4
        /*0000*/ 	.byte	0x04, 0x37
        /*0002*/ 	.short	(.L_9 - .L_8)
.L_8:
        /*0004*/ 	.word	0x00000082


	//----- nvinfo : EIATTR_KPARAM_INFO
	.align		4
.L_9:
        /*0008*/ 	.byte	0x04, 0x17
        /*000a*/ 	.short	(.L_11 - .L_10)
.L_10:
        /*000c*/ 	.word	0x00000000
        /*0010*/ 	.short	0x0006
        /*0012*/ 	.short	0x002c
        /*0014*/ 	.byte	0x00, 0xf0, 0x11, 0x00


	//----- nvinfo : EIATTR_KPARAM_INFO
	.align		4
.L_11:
        /*0018*/ 	.byte	0x04, 0x17
        /*001a*/ 	.short	(.L_13 - .L_12)
.L_12:
        /*001c*/ 	.word	0x00000000
        /*0020*/ 	.short	0x0005
        /*0022*/ 	.short	0x0028
        /*0024*/ 	.byte	0x00, 0xf0, 0x11, 0x00


	//----- nvinfo : EIATTR_KPARAM_INFO
	.align		4
.L_13:
        /*0028*/ 	.byte	0x04, 0x17
        /*002a*/ 	.short	(.L_15 - .L_14)
.L_14:
        /*002c*/ 	.word	0x00000000
        /*0030*/ 	.short	0x0004
        /*0032*/ 	.short	0x0020
        /*0034*/ 	.byte	0x00, 0xf5, 0x21, 0x00


	//----- nvinfo : EIATTR_KPARAM_INFO
	.align		4
.L_15:
        /*0038*/ 	.byte	0x04, 0x17
        /*003a*/ 	.short	(.L_17 - .L_16)
.L_16:
        /*003c*/ 	.word	0x00000000
        /*0040*/ 	.short	0x0003
        /*0042*/ 	.short	0x0018
        /*0044*/ 	.byte	0x00, 0xf5, 0x21, 0x00


	//----- nvinfo : EIATTR_KPARAM_INFO
	.align		4
.L_17:
        /*0048*/ 	.byte	0x04, 0x17
        /*004a*/ 	.short	(.L_19 - .L_18)
.L_18:
        /*004c*/ 	.word	0x00000000
        /*0050*/ 	.short	0x0002
        /*0052*/ 	.short	0x0010
        /*0054*/ 	.byte	0x00, 0xf5, 0x21, 0x00


	//----- nvinfo : EIATTR_KPARAM_INFO
	.align		4
.L_19:
        /*0058*/ 	.byte	0x04, 0x17
        /*005a*/ 	.short	(.L_21 - .L_20)
.L_20:
        /*005c*/ 	.word	0x00000000
        /*0060*/ 	.short	0x0001
        /*0062*/ 	.short	0x0008
        /*0064*/ 	.byte	0x00, 0xf0, 0x11, 0x00


	//----- nvinfo : EIATTR_KPARAM_INFO
	.align		4
.L_21:
        /*0068*/ 	.byte	0x04, 0x17
        /*006a*/ 	.short	(.L_23 - .L_22)
.L_22:
        /*006c*/ 	.word	0x00000000
        /*0070*/ 	.short	0x0000
        /*0072*/ 	.short	0x0000
        /*0074*/ 	.byte	0x00, 0xf5, 0x21, 0x00


	//----- nvinfo : EIATTR_SPARSE_MMA_MASK
	.align		4
.L_23:
        /*0078*/ 	.byte	0x03, 0x50
        /*007a*/ 	.short	0x0000


	//----- nvinfo : EIATTR_MAXREG_COUNT
	.align		4
        /*007c*/ 	.byte	0x03, 0x1b
        /*007e*/ 	.short	0x00ff


	//----- nvinfo : EIATTR_MERCURY_ISA_VERSION
	.align		4
        /*0080*/ 	.byte	0x03, 0x5f
        /*0082*/ 	.short	0x0101


	//----- nvinfo : EIATTR_VRC_CTA_INIT_COUNT
	.align		4
        /*0084*/ 	.byte	0x02, 0x4a
	.zero		1
	.zero		1


	//----- nvinfo : EIATTR_EXIT_INSTR_OFFSETS
	.align		4
        /*0088*/ 	.byte	0x04, 0x1c
        /*008a*/ 	.short	(.L_25 - .L_24)


	//   ....[0]....
.L_24:
        /*008c*/ 	.word	0x00000070


	//   ....[1]....
        /*0090*/ 	.word	0x00000210


	//   ....[2]....
        /*0094*/ 	.word	0x000006a0


	//   ....[3]....
        /*0098*/ 	.word	0x000012e0


	//----- nvinfo : EIATTR_CRS_STACK_SIZE
	.align		4
.L_25:
        /*009c*/ 	.byte	0x04, 0x1e
        /*009e*/ 	.short	(.L_27 - .L_26)
.L_26:
        /*00a0*/ 	.word	0x00000000


	//----- nvinfo : EIATTR_CBANK_PARAM_SIZE
	.align		4
.L_27:
        /*00a4*/ 	.byte	0x03, 0x19
        /*00a6*/ 	.short	0x0030


	//----- nvinfo : EIATTR_PARAM_CBANK
	.align		4
        /*00a8*/ 	.byte	0x04, 0x0a
        /*00aa*/ 	.short	(.L_29 - .L_28)
	.align		4
.L_28:
        /*00ac*/ 	.word	index@(.nv.constant0._ZN36miivii_image_projection_based_fusion19projectPointsKernelEPfiS0_S0_Phii)
        /*00b0*/ 	.short	0x0380
        /*00b2*/ 	.short	0x0030


	//----- nvinfo : EIATTR_SW_WAR
	.align		4
.L_29:
        /*00b4*/ 	.byte	0x04, 0x36
        /*00b6*/ 	.short	(.L_31 - .L_30)
.L_30:
        /*00b8*/ 	.word	0x00000008
.L_31:


//--------------------- .nv.callgraph             --------------------------
	.section	.nv.callgraph,"",@"SHT_CUDA_CALLGRAPH"
	.align	4
	.sectionentsize	8
	.align		4
        /*0000*/ 	.word	0x00000000
	.align		4
        /*0004*/ 	.word	0xffffffff
	.align		4
        /*0008*/ 	.word	0x00000000
	.align		4
        /*000c*/ 	.word	0xfffffffe
	.align		4
        /*0010*/ 	.word	0x00000000
	.align		4
        /*0014*/ 	.word	0xfffffffd
	.align		4
        /*0018*/ 	.word	0x00000000
	.align		4
        /*001c*/ 	.word	0xfffffffc


//--------------------- .text._ZN36miivii_image_projection_based_fusion19projectPointsKernelEPfiS0_S0_Phii --------------------------
	.section	.text._ZN36miivii_image_projection_based_fusion19projectPointsKernelEPfiS0_S0_Phii,"ax",@progbits
	.align	128
        .global         _ZN36miivii_image_projection_based_fusion19projectPointsKernelEPfiS0_S0_Phii
        .type           _ZN36miivii_image_projection_based_fusion19projectPointsKernelEPfiS0_S0_Phii,@function
        .size           _ZN36miivii_image_projection_based_fusion19projectPointsKernelEPfiS0_S0_Phii,(.L_x_18 - _ZN36miivii_image_projection_based_fusion19projectPointsKernelEPfiS0_S0_Phii)
        .other          _ZN36miivii_image_projection_based_fusion19projectPointsKernelEPfiS0_S0_Phii,@"STO_CUDA_ENTRY STV_DEFAULT"
_ZN36miivii_image_projection_based_fusion19projectPointsKernelEPfiS0_S0_Phii:
.text._ZN36miivii_image_projection_based_fusion19projectPointsKernelEPfiS0_S0_Phii:
[----:B------:R-:W-:Y:S01]  /*0000*/  LDC R1, c[0x0][0x37c] ;  /* 0x0000df00ff017b82 */ /* 0x000fe20000000800 */
[----:B------:R-:W0:Y:S07]  /*0010*/  S2R R3, SR_TID.X ;  /* 0x0000000000037919 */ /* 0x000e2e0000002100 */
[----:B------:R-:W0:Y:S01]  /*0020*/  S2UR UR4, SR_CTAID.X ;  /* 0x00000000000479c3 */ /* 0x000e220000002500 */
[----:B------:R-:W1:Y:S07]  /*0030*/  LDCU UR5, c[0x0][0x388] ;  /* 0x00007100ff0577ac */ /* 0x000e6e0008000800 */
[----:B------:R-:W0:Y:S02]  /*0040*/  LDC R0, c[0x0][0x360] ;  /* 0x0000d800ff007b82 */ /* 0x000e240000000800 */
[----:B0-----:R-:W-:-:S05]  /*0050*/  IMAD R0, R0, UR4, R3 ;  /* 0x0000000400007c24 */ /* 0x001fca000f8e0203 */
[----:B-1----:R-:W-:-:S13]  /*0060*/  ISETP.GE.AND P0, PT, R0, UR5, PT ;  /* 0x0000000500007c0c */ /* 0x002fda000bf06270 */
[----:B------:R-:W-:Y:S05]  /*0070*/  @P0 EXIT ;  /* 0x000000000000094d */ /* 0x000fea0003800000 */
[----:B------:R-:W0:Y:S01]  /*0080*/  LDC.64 R8, c[0x0][0x380] ;  /* 0x0000e000ff087b82 */ /* 0x000e220000000a00 */
[----:B------:R-:W1:Y:S01]  /*0090*/  LDCU.64 UR4, c[0x0][0x358] ;  /* 0x00006b00ff0477ac */ /* 0x000e620008000a00 */
[----:B------:R-:W-:-:S06]  /*00a0*/  IMAD.SHL.U32 R3, R0, 0x4, RZ ;  /* 0x0000000400037824 */ /* 0x000fcc00078e00ff */
[----:B------:R-:W2:Y:S01]  /*00b0*/  LDC.64 R4, c[0x0][0x398] ;  /* 0x0000e600ff047b82 */ /* 0x000ea20000000a00 */
[----:B0-----:R-:W-:-:S05]  /*00c0*/  IMAD.WIDE R8, R3, 0x4, R8 ;  /* 0x0000000403087825 */ /* 0x001fca00078e0208 */
[----:B-1----:R-:W3:Y:S04]  /*00d0*/  LDG.E R0, desc[UR4][R8.64] ;  /* 0x0000000408007981 */ /* 0x002ee8000c1e1900 */
[----:B--2---:R-:W3:Y:S04]  /*00e0*/  LDG.E R3, desc[UR4][R4.64+0x20] ;  /* 0x0000200404037981 */ /* 0x004ee8000c1e1900 */
[----:B------:R-:W2:Y:S04]  /*00f0*/  LDG.E R6, desc[UR4][R4.64+0x24] ;  /* 0x0000240404067981 */ /* 0x000ea8000c1e1900 */
[----:B------:R-:W2:Y:S04]  /*0100*/  LDG.E R11, desc[UR4][R8.64+0x4] ;  /* 0x00000404080b7981 */ /* 0x000ea8000c1e1900 */
[----:B------:R-:W4:Y:S04]  /*0110*/  LDG.E R10, desc[UR4][R8.64+0x8] ;  /* 0x00000804080a7981 */ /* 0x000f28000c1e1900 */
[----:B------:R-:W4:Y:S04]  /*0120*/  LDG.E R7, desc[UR4][R4.64+0x28] ;  /* 0x0000280404077981 */ /* 0x000f28000c1e1900 */
[----:B------:R-:W4:Y:S04]  /*0130*/  LDG.E R12, desc[UR4][R4.64+0x2c] ;  /* 0x00002c04040c7981 */ /* 0x000f28000c1e1900 */
[----:B------:R0:W5:Y:S04]  /*0140*/  LDG.E R21, desc[UR4][R4.64+0x4] ;  /* 0x0000040404157981 */ /* 0x000168000c1e1900 */
[----:B------:R0:W5:Y:S04]  /*0150*/  LDG.E R23, desc[UR4][R4.64+0x10] ;  /* 0x0000100404177981 */ /* 0x000168000c1e1900 */
[----:B------:R0:W5:Y:S04]  /*0160*/  LDG.E R20, desc[UR4][R4.64+0x14] ;  /* 0x0000140404147981 */ /* 0x000168000c1e1900 */
[----:B------:R0:W5:Y:S04]  /*0170*/  LDG.E R9, desc[UR4][R4.64+0x8] ;  /* 0x0000080404097981 */ /* 0x000168000c1e1900 */
[----:B------:R0:W5:Y:S04]  /*0180*/  LDG.E R22, desc[UR4][R4.64+0x18] ;  /* 0x0000180404167981 */ /* 0x000168000c1e1900 */
[----:B------:R0:W5:Y:S04]  /*0190*/  LDG.E R8, desc[UR4][R4.64+0xc] ;  /* 0x00000c0404087981 */ /* 0x000168000c1e1900 */
[----:B------:R0:W5:Y:S01]  /*01a0*/  LDG.E R24, desc[UR4][R4.64+0x1c] ;  /* 0x00001c0404187981 */ /* 0x000162000c1e1900 */
[----:B---3--:R-:W-:-:S04]  /*01b0*/  FFMA R2, R0, R3, RZ ;  /* 0x0000000300027223 */ /* 0x008fc800000000ff */
[----:B--2---:R-:W-:-:S04]  /*01c0*/  FFMA R3, R11, R6, R2 ;  /* 0x000000060b037223 */ /* 0x004fc80000000002 */
[----:B----4-:R-:W-:-:S04]  /*01d0*/  FFMA R3, R10, R7, R3 ;  /* 0x000000070a037223 */ /* 0x010fc80000000003 */
[----:B------:R-:W-:Y:S02]  /*01e0*/  FADD R6, R3, R12 ;  /* 0x0000000c03067221 */ /* 0x000fe40000000000 */
[----:B------:R0:W5:Y:S03]  /*01f0*/  LDG.E R3, desc[UR4][R4.64] ;  /* 0x0000000404037981 */ /* 0x000166000c1e1900 */
[----:B------:R-:W-:-:S13]  /*0200*/  FSETP.GTU.AND P0, PT, R6, RZ, PT ;  /* 0x000000ff0600720b */ /* 0x000fda0003f0c000 */
[----:B0-----:R-:W-:Y:S05]  /*0210*/  @!P0 EXIT ;  /* 0x000000000000894d */ /* 0x001fea0003800000 */
[----:B------:R-:W0:Y:S02]  /*0220*/  LDC.64 R4, c[0x0][0x390] ;  /* 0x0000e400ff047b82 */ /* 0x000e240000000a00 */
[----:B0-----:R-:W2:Y:S04]  /*0230*/  LDG.E R12, desc[UR4][R4.64+0x1c] ;  /* 0x00001c04040c7981 */ /* 0x001ea8000c1e1900 */
[----:B------:R-:W3:Y:S04]  /*0240*/  LDG.E R14, desc[UR4][R4.64+0x18] ;  /* 0x00001804040e7981 */ /* 0x000ee8000c1e1900 */
[----:B------:R-:W4:Y:S04]  /*0250*/  LDG.E R17, desc[UR4][R4.64+0x20] ;  /* 0x0000200404117981 */ /* 0x000f28000c1e1900 */
[----:B------:R-:W4:Y:S04]  /*0260*/  LDG.E R13, desc[UR4][R4.64+0x4] ;  /* 0x00000404040d7981 */ /* 0x000f28000c1e1900 */
[----:B------:R-:W4:Y:S04]  /*0270*/  LDG.E R15, desc[UR4][R4.64+0x10] ;  /* 0x00001004040f7981 */ /* 0x000f28000c1e1900 */
[----:B------:R-:W4:Y:S04]  /*0280*/  LDG.E R16, desc[UR4][R4.64] ;  /* 0x0000000404107981 */ /* 0x000f28000c1e1900 */
[----:B------:R-:W4:Y:S04]  /*0290*/  LDG.E R2, desc[UR4][R4.64+0xc] ;  /* 0x00000c0404027981 */ /* 0x000f28000c1e1900 */
[----:B------:R-:W4:Y:S04]  /*02a0*/  LDG.E R7, desc[UR4][R4.64+0x8] ;  /* 0x0000080404077981 */ /* 0x000f28000c1e1900 */
[----:B------:R-:W4:Y:S01]  /*02b0*/  LDG.E R19, desc[UR4][R4.64+0x14] ;  /* 0x0000140404137981 */ /* 0x000f22000c1e1900 */
[C---:B-----5:R-:W-:Y:S01]  /*02c0*/  FFMA R18, R0.reuse, R23, RZ ;  /* 0x0000001700127223 */ /* 0x060fe200000000ff */
[----:B------:R-:W-:-:S03]  /*02d0*/  FFMA R0, R0, R3, RZ ;  /* 0x0000000300007223 */ /* 0x000fc600000000ff */
[C---:B------:R-:W-:Y:S01]  /*02e0*/  FFMA R3, R11.reuse, R20, R18 ;  /* 0x000000140b037223 */ /* 0x040fe20000000012 */
[----:B------:R-:W-:-:S03]  /*02f0*/  FFMA R0, R11, R21, R0 ;  /* 0x000000150b007223 */ /* 0x000fc60000000000 */
[C---:B------:R-:W-:Y:S01]  /*0300*/  FFMA R3, R10.reuse, R22, R3 ;  /* 0x000000160a037223 */ /* 0x040fe20000000003 */
[----:B------:R-:W-:-:S03]  /*0310*/  FFMA R9, R10, R9, R0 ;  /* 0x000000090a097223 */ /* 0x000fc60000000000 */
[----:B------:R-:W-:Y:S01]  /*0320*/  FADD R24, R3, R24 ;  /* 0x0000001803187221 */ /* 0x000fe20000000000 */
[----:B------:R-:W-:Y:S01]  /*0330*/  FADD R9, R9, R8 ;  /* 0x0000000809097221 */ /* 0x000fe20000000000 */
[----:B------:R-:W-:Y:S02]  /*0340*/  BSSY.RECONVERGENT B0, `(.L_x_0) ;  /* 0x0000028000007945 */ /* 0x000fe40003800200 */
[----:B--2---:R-:W-:-:S04]  /*0350*/  FMUL R12, R24, R12 ;  /* 0x0000000c180c7220 */ /* 0x004fc80000400000 */
[----:B---3--:R-:W-:-:S04]  /*0360*/  FFMA R3, R9, R14, R12 ;  /* 0x0000000e09037223 */ /* 0x008fc8000000000c */
[----:B----4-:R-:W-:-:S05]  /*0370*/  FFMA R3, R6, R17, R3 ;  /* 0x0000001106037223 */ /* 0x010fca0000000003 */
[----:B------:R-:W-:Y:S01]  /*0380*/  FSETP.NEU.AND P0, PT, R3, RZ, PT ;  /* 0x000000ff0300720b */ /* 0x000fe20003f0d000 */
[C---:B------:R-:W-:Y:S01]  /*0390*/  FMUL R13, R24.reuse, R13 ;  /* 0x0000000d180d7220 */ /* 0x040fe20000400000 */
[----:B------:R-:W-:-:S03]  /*03a0*/  FMUL R15, R24, R15 ;  /* 0x0000000f180f7220 */ /* 0x000fc60000400000 */
[C---:B------:R-:W-:Y:S01]  /*03b0*/  FFMA R16, R9.reuse, R16, R13 ;  /* 0x0000001009107223 */ /* 0x040fe2000000000d */
[----:B------:R-:W-:-:S03]  /*03c0*/  FFMA R0, R9, R2, R15 ;  /* 0x0000000209007223 */ /* 0x000fc6000000000f */
[C---:B------:R-:W-:Y:S01]  /*03d0*/  FFMA R2, R6.reuse, R7, R16 ;  /* 0x0000000706027223 */ /* 0x040fe20000000010 */
[----:B------:R-:W-:-:S03]  /*03e0*/  FFMA R0, R6, R19, R0 ;  /* 0x0000001306007223 */ /* 0x000fc60000000000 */
[----:B------:R-:W-:Y:S01]  /*03f0*/  IMAD.MOV.U32 R4, RZ, RZ, R2 ;  /* 0x000000ffff047224 */ /* 0x000fe200078e0002 */
[----:B------:R-:W-:Y:S06]  /*0400*/  @!P0 BRA `(.L_x_1) ;  /* 0x00000000006c8947 */ /* 0x000fec0003800000 */
[----:B------:R-:W0:Y:S01]  /*0410*/  MUFU.RCP R4, R3 ;  /* 0x0000000300047308 */ /* 0x000e220000001000 */
[----:B------:R-:W-:Y:S07]  /*0420*/  BSSY.RECONVERGENT B1, `(.L_x_2) ;  /* 0x000000b000017945 */ /* 0x000fee0003800200 */
[----:B------:R-:W1:Y:S01]  /*0430*/  FCHK P0, R2, R3 ;  /* 0x0000000302007302 */ /* 0x000e620000000000 */
[----:B0-----:R-:W-:-:S04]  /*0440*/  FFMA R5, -R3, R4, 1 ;  /* 0x3f80000003057423 */ /* 0x001fc80000000104 */
[----:B------:R-:W-:-:S04]  /*0450*/  FFMA R5, R4, R5, R4 ;  /* 0x0000000504057223 */ /* 0x000fc80000000004 */
[----:B------:R-:W-:-:S04]  /*0460*/  FFMA R4, R2, R5, RZ ;  /* 0x0000000502047223 */ /* 0x000fc800000000ff */
[----:B------:R-:W-:-:S04]  /*0470*/  FFMA R6, -R3, R4, R2 ;  /* 0x0000000403067223 */ /* 0x000fc80000000102 */
[----:B------:R-:W-:Y:S01]  /*0480*/  FFMA R4, R5, R6, R4 ;  /* 0x0000000605047223 */ /* 0x000fe20000000004 */
[----:B-1----:R-:W-:Y:S06]  /*0490*/  @!P0 BRA `(.L_x_3) ;  /* 0x00000000000c8947 */ /* 0x002fec0003800000 */
[----:B------:R-:W-:-:S07]  /*04a0*/  MOV R6, 0x4c0 ;  /* 0x000004c000067802 */ /* 0x000fce0000000f00 */
[----:B------:R-:W-:Y:S05]  /*04b0*/  CALL.REL.NOINC `($__internal_0_$__cuda_sm3x_div_rn_noftz_f32_slowpath) ;  /* 0x0000000c008c7944 */ /* 0x000fea0003c00000 */
[----:B------:R-:W-:-:S07]  /*04c0*/  IMAD.MOV.U32 R4, RZ, RZ, R2 ;  /* 0x000000ffff047224 */ /* 0x000fce00078e0002 */
.L_x_3:
[----:B------:R-:W-:Y:S05]  /*04d0*/  BSYNC.RECONVERGENT B1 ;  /* 0x0000000000017941 */ /* 0x000fea0003800200 */
.L_x_2:
        /* <DEDUP_REMOVED lines=9> */
[----:B------:R-:W-:Y:S01]  /*0570*/  IMAD.MOV.U32 R2, RZ, RZ, R0 ;  /* 0x000000ffff027224 */ /* 0x000fe200078e0000 */
[----:B------:R-:W-:-:S07]  /*0580*/  MOV R6, 0x5a0 ;  /* 0x000005a000067802 */ /* 0x000fce0000000f00 */
[----:B------:R-:W-:Y:S05]  /*0590*/  CALL.REL.NOINC `($__internal_0_$__cuda_sm3x_div_rn_noftz_f32_slowpath) ;  /* 0x0000000c00547944 */ /* 0x000fea0003c00000 */
.L_x_5:
[----:B------:R-:W-:Y:S05]  /*05a0*/  BSYNC.RECONVERGENT B1 ;  /* 0x0000000000017941 */ /* 0x000fea0003800200 */
.L_x_4:
[----:B------:R-:W-:-:S07]  /*05b0*/  IMAD.MOV.U32 R0, RZ, RZ, R2 ;  /* 0x000000ffff007224 */ /* 0x000fce00078e0002 */
.L_x_1:
[----:B------:R-:W-:Y:S05]  /*05c0*/  BSYNC.RECONVERGENT B0 ;  /* 0x0000000000007941 */ /* 0x000fea0003800200 */
.L_x_0:
[----:B------:R-:W-:Y:S01]  /*05d0*/  IMAD.MOV.U32 R7, RZ, RZ, 0x3f000000 ;  /* 0x3f000000ff077424 */ /* 0x000fe200078e00ff */
[----:B------:R-:W0:Y:S04]  /*05e0*/  LDC.64 R2, c[0x0][0x3a8] ;  /* 0x0000ea00ff027b82 */ /* 0x000e280000000a00 */
[C---:B------:R-:W-:Y:S02]  /*05f0*/  LOP3.LUT R5, R7.reuse, 0x80000000, R4, 0xb8, !PT ;  /* 0x8000000007057812 */ /* 0x040fe400078eb804 */
[----:B------:R-:W-:-:S03]  /*0600*/  LOP3.LUT R7, R7, 0x80000000, R0, 0xb8, !PT ;  /* 0x8000000007077812 */ /* 0x000fc600078eb800 */
[----:B------:R-:W-:Y:S02]  /*0610*/  FADD.RZ R5, R5, R4 ;  /* 0x0000000405057221 */ /* 0x000fe4000000c000 */
[----:B------:R-:W-:-:S04]  /*0620*/  FADD.RZ R4, R7, R0 ;  /* 0x0000000007047221 */ /* 0x000fc8000000c000 */
[----:B------:R-:W0:Y:S08]  /*0630*/  F2I.TRUNC.NTZ R5, R5 ;  /* 0x0000000500057305 */ /* 0x000e30000020f100 */
[----:B------:R-:W1:Y:S01]  /*0640*/  F2I.TRUNC.NTZ R4, R4 ;  /* 0x0000000400047305 */ /* 0x000e62000020f100 */
[----:B0-----:R-:W-:-:S04]  /*0650*/  ISETP.GE.AND P0, PT, R5, R2, PT ;  /* 0x000000020500720c */ /* 0x001fc80003f06270 */
[----:B------:R-:W-:Y:S02]  /*0660*/  ISETP.LT.OR P0, PT, R5, RZ, P0 ;  /* 0x000000ff0500720c */ /* 0x000fe40000701670 */
[----:B-1----:R-:W-:-:S04]  /*0670*/  ISETP.GE.AND P1, PT, R4, R3, PT ;  /* 0x000000030400720c */ /* 0x002fc80003f26270 */
[----:B------:R-:W-:-:S04]  /*0680*/  ISETP.LT.OR P1, PT, R4, RZ, P1 ;  /* 0x000000ff0400720c */ /* 0x000fc80000f21670 */
[----:B------:R-:W-:-:S13]  /*0690*/  PLOP3.LUT P0, PT, P0, P1, PT, 0xf8, 0x8f ;  /* 0x00000000008f781c */ /* 0x000fda0000703f70 */
[----:B------:R-:W-:Y:S05]  /*06a0*/  @P0 EXIT ;  /* 0x000000000000094d */ /* 0x000fea0003800000 */
[----:B------:R-:W-:Y:S01]  /*06b0*/  VIADD R6, R4, 0xfffffffd ;  /* 0xfffffffd04067836 */ /* 0x000fe20000000000 */
[----:B------:R-:W0:Y:S01]  /*06c0*/  LDCU.64 UR6, c[0x0][0x3a0] ;  /* 0x00007400ff0677ac */ /* 0x000e220008000a00 */
[----:B------:R-:W-:Y:S02]  /*06d0*/  IMAD R0, R2, 0x3, RZ ;  /* 0x0000000302007824 */ /* 0x000fe400078e02ff */
[C---:B------:R-:W-:Y:S01]  /*06e0*/  VIADD R7, R5.reuse, 0xfffffffd ;  /* 0xfffffffd05077836 */ /* 0x040fe20000000000 */
[C---:B------:R-:W-:Y:S01]  /*06f0*/  ISETP.GE.AND P3, PT, R6.reuse, R3, PT ;  /* 0x000000030600720c */ /* 0x040fe20003f66270 */
[C---:B------:R-:W-:Y:S02]  /*0700*/  IMAD R8, R6.reuse, R0, RZ ;  /* 0x0000000006087224 */ /* 0x040fe400078e02ff */
[----:B------:R-:W-:Y:S01]  /*0710*/  VIADD R9, R5, 0xfffffffe ;  /* 0xfffffffe05097836 */ /* 0x000fe20000000000 */
[----:B------:R-:W-:Y:S01]  /*0720*/  ISETP.GT.AND P3, PT, R6, -0x1, !P3 ;  /* 0xffffffff0600780c */ /* 0x000fe20005f64270 */
[----:B------:R-:W-:Y:S01]  /*0730*/  VIADD R6, R4, 0xfffffffe ;  /* 0xfffffffe04067836 */ /* 0x000fe20000000000 */
[----:B------:R-:W-:Y:S01]  /*0740*/  ISETP.GE.AND P2, PT, R7, R2, PT ;  /* 0x000000020700720c */ /* 0x000fe20003f46270 */
[----:B------:R-:W-:-:S02]  /*0750*/  IMAD R13, R5, 0x3, R8 ;  /* 0x00000003050d7824 */ /* 0x000fc400078e0208 */
[----:B------:R-:W-:Y:S01]  /*0760*/  IMAD.MOV.U32 R12, RZ, RZ, 0xff ;  /* 0x000000ffff0c7424 */ /* 0x000fe200078e00ff */
[----:B------:R-:W-:Y:S01]  /*0770*/  ISETP.GE.AND P1, PT, R6, R3, PT ;  /* 0x000000030600720c */ /* 0x000fe20003f26270 */
[----:B------:R-:W-:Y:S01]  /*0780*/  VIADD R8, R13, 0xfffffff7 ;  /* 0xfffffff70d087836 */ /* 0x000fe20000000000 */
[----:B------:R-:W-:Y:S01]  /*0790*/  ISETP.GT.U32.AND P2, PT, R5, 0x2, !P2 ;  /* 0x000000020500780c */ /* 0x000fe20005744070 */
[----:B------:R-:W-:Y:S01]  /*07a0*/  IMAD.IADD R13, R0, 0x1, R13 ;  /* 0x00000001000d7824 */ /* 0x000fe200078e020d */
[----:B------:R-:W-:Y:S01]  /*07b0*/  ISETP.GT.AND P1, PT, R6, -0x1, !P1 ;  /* 0xffffffff0600780c */ /* 0x000fe20004f24270 */
[----:B------:R-:W-:Y:S01]  /*07c0*/  IMAD.MOV.U32 R14, RZ, RZ, 0xff ;  /* 0x000000ffff0e7424 */ /* 0x000fe200078e00ff */
[C---:B0-----:R-:W-:Y:S01]  /*07d0*/  IADD3 R10, P0, PT, R8.reuse, UR6, RZ ;  /* 0x00000006080a7c10 */ /* 0x041fe2000ff1e0ff */
[----:B------:R-:W-:Y:S01]  /*07e0*/  VIADD R7, R13, 0xfffffff7 ;  /* 0xfffffff70d077836 */ /* 0x000fe20000000000 */
[----:B------:R-:W-:Y:S01]  /*07f0*/  ISETP.EQ.OR P5, PT, R5, RZ, !P1 ;  /* 0x000000ff0500720c */ /* 0x000fe20004fa2670 */
[----:B------:R-:W-:Y:S01]  /*0800*/  IMAD.MOV.U32 R15, RZ, RZ, 0xff ;  /* 0x000000ffff0f7424 */ /* 0x000fe200078e00ff */
[----:B------:R-:W-:Y:S01]  /*0810*/  LEA.HI.X.SX32 R11, R8, UR7, 0x1, P0 ;  /* 0x00000007080b7c11 */ /* 0x000fe200080f0eff */
[----:B------:R-:W-:Y:S01]  /*0820*/  VIADD R8, R4, 0xffffffff ;  /* 0xffffffff04087836 */ /* 0x000fe20000000000 */
[----:B------:R-:W-:Y:S01]  /*0830*/  IADD3 R6, P4, PT, R7, UR6, RZ ;  /* 0x0000000607067c10 */ /* 0x000fe2000ff9e0ff */
[----:B------:R-:W-:Y:S01]  /*0840*/  IMAD.IADD R17, R0, 0x1, R13 ;  /* 0x0000000100117824 */ /* 0x000fe200078e020d */
[----:B------:R-:W-:Y:S01]  /*0850*/  ISETP.GE.AND P0, PT, R9, R2, PT ;  /* 0x000000020900720c */ /* 0x000fe20003f06270 */
[----:B------:R-:W-:Y:S01]  /*0860*/  @P3 STG.E.U8 desc[UR4][R10.64+0xb], R12 ;  /* 0x00000b0c0a003986 */ /* 0x000fe2000c101104 */
[----:B------:R-:W-:Y:S01]  /*0870*/  VIADD R9, R5, 0x1 ;  /* 0x0000000105097836 */ /* 0x000fe20000000000 */
[----:B------:R-:W-:Y:S01]  /*0880*/  LEA.HI.X.SX32 R7, R7, UR7, 0x1, P4 ;  /* 0x0000000707077c11 */ /* 0x000fe2000a0f0eff */
[----:B------:R-:W-:Y:S01]  /*0890*/  IMAD.MOV.U32 R16, RZ, RZ, 0xff ;  /* 0x000000ffff107424 */ /* 0x000fe200078e00ff */
[----:B------:R-:W-:Y:S01]  /*08a0*/  @P3 STG.E.U8 desc[UR4][R10.64+0x9], RZ ;  /* 0x000009ff0a003986 */ /* 0x000fe2000c101104 */
[----:B------:R-:W-:-:S02]  /*08b0*/  ISETP.GT.U32.AND P0, PT, R5, 0x1, !P0 ;  /* 0x000000010500780c */ /* 0x000fc40004704070 */
[----:B------:R-:W-:Y:S01]  /*08c0*/  ISETP.GE.OR P4, PT, R9, R2, !P1 ;  /* 0x000000020900720c */ /* 0x000fe20004f86670 */
[----:B------:R0:W-:Y:S01]  /*08d0*/  @P3 STG.E.U8 desc[UR4][R10.64+0xa], RZ ;  /* 0x00000aff0a003986 */ /* 0x0001e2000c101104 */
[----:B------:R-:W-:Y:S02]  /*08e0*/  PLOP3.LUT P6, PT, P0, P1, PT, 0x80, 0x8 ;  /* 0x000000000008781c */ /* 0x000fe400007c3070 */
[C---:B------:R-:W-:Y:S01]  /*08f0*/  ISETP.GE.AND P3, PT, R8.reuse, R3, PT ;  /* 0x000000030800720c */ /* 0x040fe20003f66270 */
[----:B------:R-:W-:Y:S03]  /*0900*/  @!P5 STG.E.U8 desc[UR4][R6.64+0x6], RZ ;  /* 0x000006ff0600d986 */ /* 0x000fe6000c101104 */
[----:B------:R-:W-:Y:S01]  /*0910*/  ISETP.GT.AND P3, PT, R8, -0x1, !P3 ;  /* 0xffffffff0800780c */ /* 0x000fe20005f64270 */
[----:B------:R-:W-:Y:S01]  /*0920*/  @!P5 STG.E.U8 desc[UR4][R6.64+0x7], RZ ;  /* 0x000007ff0600d986 */ /* 0x000fe2000c101104 */
[----:B------:R-:W-:-:S02]  /*0930*/  IMAD.MOV.U32 R8, RZ, RZ, 0xff ;  /* 0x000000ffff087424 */ /* 0x000fc400078e00ff */
[----:B0-----:R-:W-:Y:S01]  /*0940*/  VIADD R11, R5, 0x2 ;  /* 0x00000002050b7836 */ /* 0x001fe20000000000 */
[----:B------:R-:W-:Y:S01]  /*0950*/  @!P5 STG.E.U8 desc[UR4][R6.64+0x8], R12 ;  /* 0x0000080c0600d986 */ /* 0x000fe2000c101104 */
[----:B------:R-:W-:-:S03]  /*0960*/  IMAD.MOV.U32 R10, RZ, RZ, 0xff ;  /* 0x000000ffff0a7424 */ /* 0x000fc600078e00ff */
[----:B------:R-:W-:Y:S01]  /*0970*/  ISETP.GE.OR P5, PT, R11, R2, !P1 ;  /* 0x000000020b00720c */ /* 0x000fe20004fa6670 */
[----:B------:R-:W-:Y:S04]  /*0980*/  @P6 STG.E.U8 desc[UR4][R6.64+0x3], RZ ;  /* 0x000003ff06006986 */ /* 0x000fe8000c101104 */
[----:B------:R-:W-:Y:S04]  /*0990*/  @P6 STG.E.U8 desc[UR4][R6.64+0x4], RZ ;  /* 0x000004ff06006986 */ /* 0x000fe8000c101104 */
[----:B------:R0:W-:Y:S01]  /*09a0*/  @P6 STG.E.U8 desc[UR4][R6.64+0x5], R8 ;  /* 0x0000050806006986 */ /* 0x0001e2000c101104 */
[----:B------:R-:W-:-:S03]  /*09b0*/  PLOP3.LUT P6, PT, P0, P3, PT, 0x80, 0x8 ;  /* 0x000000000008781c */ /* 0x000fc600007c7070 */
[----:B------:R-:W-:Y:S01]  /*09c0*/  @!P4 STG.E.U8 desc[UR4][R6.64+0xc], RZ ;  /* 0x00000cff0600c986 */ /* 0x000fe2000c101104 */
[----:B------:R-:W-:-:S03]  /*09d0*/  @!P5 PRMT R13, R15, 0x7610, R13 ;  /* 0x000076100f0dd816 */ /* 0x000fc6000000000d */
[----:B------:R-:W-:Y:S04]  /*09e0*/  @!P4 STG.E.U8 desc[UR4][R6.64+0xd], RZ ;  /* 0x00000dff0600c986 */ /* 0x000fe8000c101104 */
[----:B------:R1:W-:Y:S01]  /*09f0*/  @!P4 STG.E.U8 desc[UR4][R6.64+0xe], R14 ;  /* 0x00000e0e0600c986 */ /* 0x0003e2000c101104 */
[----:B------:R-:W-:Y:S01]  /*0a00*/  ISETP.EQ.OR P4, PT, R5, RZ, !P3 ;  /* 0x000000ff0500720c */ /* 0x000fe20005f82670 */
[----:B0-----:R-:W-:Y:S02]  /*0a10*/  VIADD R8, R17, 0xfffffff7 ;  /* 0xfffffff711087836 */ /* 0x001fe40000000000 */
[----:B------:R-:W-:Y:S04]  /*0a20*/  @P1 STG.E.U8 desc[UR4][R6.64+0x9], RZ ;  /* 0x000009ff06001986 */ /* 0x000fe8000c101104 */
[----:B------:R-:W-:Y:S04]  /*0a30*/  @P1 STG.E.U8 desc[UR4][R6.64+0xa], RZ ;  /* 0x00000aff06001986 */ /* 0x000fe8000c101104 */
[----:B------:R-:W-:Y:S01]  /*0a40*/  @P1 STG.E.U8 desc[UR4][R6.64+0xb], R10 ;  /* 0x00000b0a06001986 */ /* 0x000fe2000c101104 */
[----:B------:R-:W-:-:S02]  /*0a50*/  IADD3 R12, P1, PT, R8, UR6, RZ ;  /* 0x00000006080c7c10 */ /* 0x000fc4000ff3e0ff */
[----:B-1----:R-:W-:Y:S01]  /*0a60*/  @P6 PRMT R14, R15, 0x7610, R14 ;  /* 0x000076100f0e6816 */ /* 0x002fe2000000000e */
[----:B------:R0:W-:Y:S04]  /*0a70*/  @!P5 STG.E.U8 desc[UR4][R6.64+0x11], R13 ;  /* 0x0000110d0600d986 */ /* 0x0001e8000c101104 */
[----:B------:R-:W-:Y:S04]  /*0a80*/  @!P5 STG.E.U8 desc[UR4][R6.64+0xf], RZ ;  /* 0x00000fff0600d986 */ /* 0x000fe8000c101104 */
[----:B------:R1:W-:Y:S01]  /*0a90*/  @!P5 STG.E.U8 desc[UR4][R6.64+0x10], RZ ;  /* 0x000010ff0600d986 */ /* 0x0003e2000c101104 */
[----:B------:R-:W-:-:S02]  /*0aa0*/  ISETP.GE.OR P5, PT, R9, R2, !P3 ;  /* 0x000000020900720c */ /* 0x000fc40005fa6670 */
[----:B0-----:R-:W-:Y:S01]  /*0ab0*/  LEA.HI.X.SX32 R13, R8, UR7, 0x1, P1 ;  /* 0x00000007080d7c11 */ /* 0x001fe200088f0eff */
[----:B------:R-:W-:Y:S01]  /*0ac0*/  IMAD.MOV.U32 R8, RZ, RZ, 0xff ;  /* 0x000000ffff087424 */ /* 0x000fe200078e00ff */
[----:B------:R-:W-:-:S03]  /*0ad0*/  ISETP.GE.AND P1, PT, R4, R3, PT ;  /* 0x000000030400720c */ /* 0x000fc60003f26270 */
[----:B------:R-:W-:Y:S01]  /*0ae0*/  @!P4 STG.E.U8 desc[UR4][R12.64+0x6], RZ ;  /* 0x000006ff0c00c986 */ /* 0x000fe2000c101104 */
[----:B-1----:R-:W-:Y:S01]  /*0af0*/  @!P4 PRMT R7, R15, 0x7610, R7 ;  /* 0x000076100f07c816 */ /* 0x002fe20000000007 */
[----:B------:R-:W-:Y:S01]  /*0b00*/  VIADD R15, R5, 0x3 ;  /* 0x00000003050f7836 */ /* 0x000fe20000000000 */
[----:B------:R-:W-:Y:S01]  /*0b10*/  ISETP.GT.AND P1, PT, R4, -0x1, !P1 ;  /* 0xffffffff0400780c */ /* 0x000fe20004f24270 */
[----:B------:R-:W-:Y:S02]  /*0b20*/  @!P4 STG.E.U8 desc[UR4][R12.64+0x7], RZ ;  /* 0x000007ff0c00c986 */ /* 0x000fe4000c101104 */
[----:B------:R-:W-:Y:S02]  /*0b30*/  @!P5 PRMT R6, R8, 0x7610, R6 ;  /* 0x000076100806d816 */ /* 0x000fe40000000006 */
[----:B------:R-:W-:Y:S01]  /*0b40*/  PLOP3.LUT P2, PT, P2, P1, PT, 0x80, 0x8 ;  /* 0x000000000008781c */ /* 0x000fe20001743070 */
[----:B------:R0:W-:Y:S01]  /*0b50*/  @!P4 STG.E.U8 desc[UR4][R12.64+0x8], R7 ;  /* 0x000008070c00c986 */ /* 0x0001e2000c101104 */
[----:B------:R-:W-:Y:S01]  /*0b60*/  ISETP.GE.OR P4, PT, R15, R2, !P1 ;  /* 0x000000020f00720c */ /* 0x000fe20004f86670 */
[----:B------:R-:W-:-:S02]  /*0b70*/  IMAD.IADD R15, R0, 0x1, R17 ;  /* 0x00000001000f7824 */ /* 0x000fc400078e0211 */
[----:B------:R1:W-:Y:S04]  /*0b80*/  @P6 STG.E.U8 desc[UR4][R12.64+0x5], R14 ;  /* 0x0000050e0c006986 */ /* 0x0003e8000c101104 */
[----:B------:R-:W-:Y:S04]  /*0b90*/  @P6 STG.E.U8 desc[UR4][R12.64+0x3], RZ ;  /* 0x000003ff0c006986 */ /* 0x000fe8000c101104 */
[----:B------:R-:W-:Y:S01]  /*0ba0*/  @P6 STG.E.U8 desc[UR4][R12.64+0x4], RZ ;  /* 0x000004ff0c006986 */ /* 0x000fe2000c101104 */
[----:B------:R-:W-:Y:S01]  /*0bb0*/  ISETP.GE.OR P6, PT, R11, R2, !P3 ;  /* 0x000000020b00720c */ /* 0x000fe20005fc6670 */
[----:B0-----:R-:W-:-:S02]  /*0bc0*/  VIADD R7, R15, 0xfffffff7 ;  /* 0xfffffff70f077836 */ /* 0x001fc40000000000 */
[----:B------:R-:W-:Y:S01]  /*0bd0*/  @!P5 STG.E.U8 desc[UR4][R12.64+0xc], RZ ;  /* 0x00000cff0c00d986 */ /* 0x000fe2000c101104 */
[----:B-1----:R-:W-:Y:S02]  /*0be0*/  IMAD.MOV.U32 R14, RZ, RZ, 0xff ;  /* 0x000000ffff0e7424 */ /* 0x002fe400078e00ff */
[----:B------:R-:W-:Y:S01]  /*0bf0*/  IMAD.IADD R15, R0, 0x1, R15 ;  /* 0x00000001000f7824 */ /* 0x000fe200078e020f */
[----:B------:R-:W-:Y:S04]  /*0c00*/  @!P5 STG.E.U8 desc[UR4][R12.64+0xd], RZ ;  /* 0x00000dff0c00d986 */ /* 0x000fe8000c101104 */
[----:B------:R0:W-:Y:S01]  /*0c10*/  @!P5 STG.E.U8 desc[UR4][R12.64+0xe], R6 ;  /* 0x00000e060c00d986 */ /* 0x0001e2000c101104 */
[----:B------:R-:W-:-:S03]  /*0c20*/  PLOP3.LUT P5, PT, P0, P1, PT, 0x80, 0x8 ;  /* 0x000000000008781c */ /* 0x000fc600007a3070 */
[----:B------:R-:W-:Y:S04]  /*0c30*/  @P3 STG.E.U8 desc[UR4][R12.64+0x9], RZ ;  /* 0x000009ff0c003986 */ /* 0x000fe8000c101104 */
[----:B------:R-:W-:Y:S04]  /*0c40*/  @P3 STG.E.U8 desc[UR4][R12.64+0xa], RZ ;  /* 0x00000aff0c003986 */ /* 0x000fe8000c101104 */
[----:B------:R1:W-:Y:S01]  /*0c50*/  @P3 STG.E.U8 desc[UR4][R12.64+0xb], R8 ;  /* 0x00000b080c003986 */ /* 0x0003e2000c101104 */
[----:B0-----:R-:W-:-:S03]  /*0c60*/  IADD3 R6, P3, PT, R7, UR6, RZ ;  /* 0x0000000607067c10 */ /* 0x001fc6000ff7e0ff */
[----:B------:R0:W-:Y:S01]  /*0c70*/  @!P6 STG.E.U8 desc[UR4][R12.64+0x11], R10 ;  /* 0x0000110a0c00e986 */ /* 0x0001e2000c101104 */
[----:B------:R-:W-:Y:S02]  /*0c80*/  LEA.HI.X.SX32 R7, R7, UR7, 0x1, P3 ;  /* 0x0000000707077c11 */ /* 0x000fe400098f0eff */
[----:B------:R-:W-:Y:S01]  /*0c90*/  ISETP.EQ.OR P3, PT, R5, RZ, !P1 ;  /* 0x000000ff0500720c */ /* 0x000fe20004f62670 */
[----:B------:R-:W-:Y:S01]  /*0ca0*/  @!P6 STG.E.U8 desc[UR4][R12.64+0xf], RZ ;  /* 0x00000fff0c00e986 */ /* 0x000fe2000c101104 */
[----:B-1----:R-:W-:-:S03]  /*0cb0*/  VIADD R8, R4, 0x1 ;  /* 0x0000000104087836 */ /* 0x002fc60000000000 */
[----:B------:R1:W-:Y:S01]  /*0cc0*/  @!P6 STG.E.U8 desc[UR4][R12.64+0x10], RZ ;  /* 0x000010ff0c00e986 */ /* 0x0003e2000c101104 */
[----:B------:R-:W-:Y:S01]  /*0cd0*/  ISETP.GE.OR P6, PT, R9, R2, !P1 ;  /* 0x000000020900720c */ /* 0x000fe20004fc6670 */
[C---:B0-----:R-:W-:Y:S02]  /*0ce0*/  VIADD R10, R4.reuse, 0x2 ;  /* 0x00000002040a7836 */ /* 0x041fe40000000000 */
[----:B------:R-:W-:Y:S01]  /*0cf0*/  @P2 STG.E.U8 desc[UR4][R6.64+0x2], R14 ;  /* 0x0000020e06002986 */ /* 0x000fe2000c101104 */
[----:B------:R-:W-:-:S03]  /*0d00*/  VIADD R4, R4, 0x3 ;  /* 0x0000000304047836 */ /* 0x000fc60000000000 */
[----:B------:R-:W-:Y:S01]  /*0d10*/  @P5 STG.E.U8 desc[UR4][R6.64+0x5], R16 ;  /* 0x0000051006005986 */ /* 0x000fe2000c101104 */
[----:B-1----:R-:W-:-:S03]  /*0d20*/  IMAD.MOV.U32 R12, RZ, RZ, 0xff ;  /* 0x000000ffff0c7424 */ /* 0x002fc600078e00ff */
[----:B------:R-:W-:Y:S01]  /*0d30*/  @P2 STG.E.U8 desc[UR4][R6.64], RZ ;  /* 0x000000ff06002986 */ /* 0x000fe2000c101104 */
[----:B------:R-:W-:-:S03]  /*0d40*/  IMAD.MOV.U32 R13, RZ, RZ, 0xff ;  /* 0x000000ffff0d7424 */ /* 0x000fc600078e00ff */
[----:B------:R-:W-:Y:S01]  /*0d50*/  @P2 STG.E.U8 desc[UR4][R6.64+0x1], RZ ;  /* 0x000001ff06002986 */ /* 0x000fe2000c101104 */
[----:B------:R-:W-:-:S03]  /*0d60*/  ISETP.GE.AND P2, PT, R8, R3, PT ;  /* 0x000000030800720c */ /* 0x000fc60003f46270 */
[----:B------:R-:W-:Y:S01]  /*0d70*/  @P5 STG.E.U8 desc[UR4][R6.64+0x3], RZ ;  /* 0x000003ff06005986 */ /* 0x000fe2000c101104 */
[----:B------:R-:W-:Y:S01]  /*0d80*/  ISETP.GT.AND P2, PT, R8, -0x1, !P2 ;  /* 0xffffffff0800780c */ /* 0x000fe20005744270 */
[----:B------:R-:W-:Y:S02]  /*0d90*/  IMAD.MOV.U32 R8, RZ, RZ, 0xff ;  /* 0x000000ffff087424 */ /* 0x000fe400078e00ff */
[----:B------:R-:W-:Y:S01]  /*0da0*/  @P5 STG.E.U8 desc[UR4][R6.64+0x4], RZ ;  /* 0x000004ff06005986 */ /* 0x000fe2000c101104 */
[----:B------:R-:W-:-:S03]  /*0db0*/  ISETP.GE.OR P5, PT, R11, R2, !P1 ;  /* 0x000000020b00720c */ /* 0x000fc60004fa6670 */
[----:B------:R0:W-:Y:S04]  /*0dc0*/  @!P3 STG.E.U8 desc[UR4][R6.64+0x8], R8 ;  /* 0x000008080600b986 */ /* 0x0001e8000c101104 */
[----:B------:R-:W-:Y:S04]  /*0dd0*/  @!P3 STG.E.U8 desc[UR4][R6.64+0x6], RZ ;  /* 0x000006ff0600b986 */ /* 0x000fe8000c101104 */
[----:B------:R-:W-:Y:S01]  /*0de0*/  @!P3 STG.E.U8 desc[UR4][R6.64+0x7], RZ ;  /* 0x000007ff0600b986 */ /* 0x000fe2000c101104 */
[----:B------:R-:W-:Y:S01]  /*0df0*/  PLOP3.LUT P3, PT, P0, P2, PT, 0x80, 0x8 ;  /* 0x000000000008781c */ /* 0x000fe20000765070 */
[----:B0-----:R-:W-:-:S02]  /*0e00*/  VIADD R8, R15, 0xfffffff7 ;  /* 0xfffffff70f087836 */ /* 0x001fc40000000000 */
[----:B------:R-:W-:Y:S01]  /*0e10*/  @!P5 STG.E.U8 desc[UR4][R6.64+0x11], R14 ;  /* 0x0000110e0600d986 */ /* 0x000fe2000c101104 */
[----:B------:R-:W-:-:S03]  /*0e20*/  IMAD.IADD R15, R0, 0x1, R15 ;  /* 0x00000001000f7824 */ /* 0x000fc600078e020f */
[----:B------:R-:W-:Y:S04]  /*0e30*/  @!P5 STG.E.U8 desc[UR4][R6.64+0xf], RZ ;  /* 0x00000fff0600d986 */ /* 0x000fe8000c101104 */
[----:B------:R-:W-:Y:S01]  /*0e40*/  @!P5 STG.E.U8 desc[UR4][R6.64+0x10], RZ ;  /* 0x000010ff0600d986 */ /* 0x000fe2000c101104 */
[----:B------:R-:W-:-:S03]  /*0e50*/  ISETP.EQ.OR P5, PT, R5, RZ, !P2 ;  /* 0x000000ff0500720c */ /* 0x000fc600057a2670 */
[----:B------:R-:W-:Y:S04]  /*0e60*/  @!P6 STG.E.U8 desc[UR4][R6.64+0xe], R13 ;  /* 0x00000e0d0600e986 */ /* 0x000fe8000c101104 */
[----:B------:R0:W-:Y:S04]  /*0e70*/  @P1 STG.E.U8 desc[UR4][R6.64+0xb], R12 ;  /* 0x00000b0c06001986 */ /* 0x0001e8000c101104 */
[----:B------:R-:W-:Y:S04]  /*0e80*/  @!P6 STG.E.U8 desc[UR4][R6.64+0xc], RZ ;  /* 0x00000cff0600e986 */ /* 0x000fe8000c101104 */
[----:B------:R-:W-:Y:S01]  /*0e90*/  @!P6 STG.E.U8 desc[UR4][R6.64+0xd], RZ ;  /* 0x00000dff0600e986 */ /* 0x000fe2000c101104 */
[----:B0-----:R-:W-:-:S03]  /*0ea0*/  IADD3 R12, P6, PT, R8, UR6, RZ ;  /* 0x00000006080c7c10 */ /* 0x001fc6000ffde0ff */
[----:B------:R-:W-:Y:S01]  /*0eb0*/  @!P4 STG.E.U8 desc[UR4][R6.64+0x14], R16 ;  /* 0x000014100600c986 */ /* 0x000fe2000c101104 */
[----:B------:R-:W-:-:S03]  /*0ec0*/  LEA.HI.X.SX32 R13, R8, UR7, 0x1, P6 ;  /* 0x00000007080d7c11 */ /* 0x000fc6000b0f0eff */
[----:B------:R-:W-:Y:S01]  /*0ed0*/  @P1 STG.E.U8 desc[UR4][R6.64+0x9], RZ ;  /* 0x000009ff06001986 */ /* 0x000fe2000c101104 */
[----:B------:R-:W-:Y:S01]  /*0ee0*/  ISETP.GE.OR P6, PT, R9, R2, !P2 ;  /* 0x000000020900720c */ /* 0x000fe200057c6670 */
[----:B------:R-:W-:Y:S02]  /*0ef0*/  IMAD.MOV.U32 R8, RZ, RZ, 0xff ;  /* 0x000000ffff087424 */ /* 0x000fe400078e00ff */
[----:B------:R-:W-:Y:S01]  /*0f00*/  @P1 STG.E.U8 desc[UR4][R6.64+0xa], RZ ;  /* 0x00000aff06001986 */ /* 0x000fe2000c101104 */
[----:B------:R-:W-:-:S03]  /*0f10*/  ISETP.GE.AND P1, PT, R10, R3, PT ;  /* 0x000000030a00720c */ /* 0x000fc60003f26270 */
[----:B------:R-:W-:Y:S01]  /*0f20*/  @!P4 STG.E.U8 desc[UR4][R6.64+0x12], RZ ;  /* 0x000012ff0600c986 */ /* 0x000fe2000c101104 */
[----:B------:R-:W-:Y:S01]  /*0f30*/  ISETP.GT.AND P1, PT, R10, -0x1, !P1 ;  /* 0xffffffff0a00780c */ /* 0x000fe20004f24270 */
[----:B------:R-:W-:Y:S02]  /*0f40*/  IMAD.MOV.U32 R10, RZ, RZ, 0xff ;  /* 0x000000ffff0a7424 */ /* 0x000fe400078e00ff */
[----:B------:R0:W-:Y:S01]  /*0f50*/  @!P4 STG.E.U8 desc[UR4][R6.64+0x13], RZ ;  /* 0x000013ff0600c986 */ /* 0x0001e2000c101104 */
[C---:B------:R-:W-:Y:S01]  /*0f60*/  ISETP.GE.AND P4, PT, R4.reuse, R3, PT ;  /* 0x000000030400720c */ /* 0x040fe20003f86270 */
[----:B------:R-:W-:Y:S01]  /*0f70*/  IMAD.MOV.U32 R3, RZ, RZ, 0xff ;  /* 0x000000ffff037424 */ /* 0x000fe200078e00ff */
[----:B------:R-:W-:Y:S01]  /*0f80*/  PLOP3.LUT P0, PT, P0, P1, PT, 0x80, 0x8 ;  /* 0x000000000008781c */ /* 0x000fe20000703070 */
[----:B------:R-:W-:Y:S01]  /*0f90*/  @!P5 STG.E.U8 desc[UR4][R12.64+0x6], RZ ;  /* 0x000006ff0c00d986 */ /* 0x000fe2000c101104 */
[----:B------:R-:W-:Y:S01]  /*0fa0*/  ISETP.GT.AND P4, PT, R4, -0x1, !P4 ;  /* 0xffffffff0400780c */ /* 0x000fe20006784270 */
[----:B------:R-:W-:-:S02]  /*0fb0*/  IMAD.MOV.U32 R4, RZ, RZ, 0xff ;  /* 0x000000ffff047424 */ /* 0x000fc400078e00ff */
[----:B------:R-:W-:Y:S01]  /*0fc0*/  @!P5 STG.E.U8 desc[UR4][R12.64+0x7], RZ ;  /* 0x000007ff0c00d986 */ /* 0x000fe2000c101104 */
[----:B0-----:R-:W-:Y:S01]  /*0fd0*/  @P3 PRMT R6, R3, 0x7610, R6 ;  /* 0x0000761003063816 */ /* 0x001fe20000000006 */
[----:B------:R-:W-:Y:S02]  /*0fe0*/  IMAD.MOV.U32 R7, RZ, RZ, 0xff ;  /* 0x000000ffff077424 */ /* 0x000fe400078e00ff */
[----:B------:R-:W-:Y:S01]  /*0ff0*/  @!P5 STG.E.U8 desc[UR4][R12.64+0x8], R3 ;  /* 0x000008030c00d986 */ /* 0x000fe2000c101104 */
[----:B------:R-:W-:-:S03]  /*1000*/  ISETP.GE.OR P5, PT, R11, R2, !P2 ;  /* 0x000000020b00720c */ /* 0x000fc600057a6670 */
[----:B------:R0:W-:Y:S04]  /*1010*/  @P3 STG.E.U8 desc[UR4][R12.64+0x5], R6 ;  /* 0x000005060c003986 */ /* 0x0001e8000c101104 */
[----:B------:R-:W-:Y:S04]  /*1020*/  @P3 STG.E.U8 desc[UR4][R12.64+0x3], RZ ;  /* 0x000003ff0c003986 */ /* 0x000fe8000c101104 */
[----:B------:R-:W-:Y:S01]  /*1030*/  @P3 STG.E.U8 desc[UR4][R12.64+0x4], RZ ;  /* 0x000004ff0c003986 */ /* 0x000fe2000c101104 */
[----:B------:R-:W-:Y:S01]  /*1040*/  ISETP.GE.OR P3, PT, R9, R2, !P1 ;  /* 0x000000020900720c */ /* 0x000fe20004f66670 */
[----:B------:R-:W-:-:S02]  /*1050*/  IMAD.MOV.U32 R9, RZ, RZ, 0xff ;  /* 0x000000ffff097424 */ /* 0x000fc400078e00ff */
[----:B------:R-:W-:Y:S01]  /*1060*/  @!P6 STG.E.U8 desc[UR4][R12.64+0xc], RZ ;  /* 0x00000cff0c00e986 */ /* 0x000fe2000c101104 */
[----:B0-----:R-:W-:-:S03]  /*1070*/  @P2 PRMT R6, R7, 0x7610, R6 ;  /* 0x0000761007062816 */ /* 0x001fc60000000006 */
[----:B------:R-:W-:Y:S04]  /*1080*/  @!P6 STG.E.U8 desc[UR4][R12.64+0xd], RZ ;  /* 0x00000dff0c00e986 */ /* 0x000fe8000c101104 */
[----:B------:R-:W-:Y:S01]  /*1090*/  @!P6 STG.E.U8 desc[UR4][R12.64+0xe], R4 ;  /* 0x00000e040c00e986 */ /* 0x000fe2000c101104 */
[----:B------:R-:W-:Y:S01]  /*10a0*/  ISETP.GE.OR P6, PT, R11, R2, !P1 ;  /* 0x000000020b00720c */ /* 0x000fe20004fc6670 */
[----:B------:R-:W-:Y:S02]  /*10b0*/  IMAD.MOV.U32 R2, RZ, RZ, 0xff ;  /* 0x000000ffff027424 */ /* 0x000fe400078e00ff */
[----:B------:R-:W-:Y:S03]  /*10c0*/  @P2 STG.E.U8 desc[UR4][R12.64+0x9], RZ ;  /* 0x000009ff0c002986 */ /* 0x000fe6000c101104 */
[----:B------:R-:W-:Y:S01]  /*10d0*/  @!P5 PRMT R3, R2, 0x7610, R3 ;  /* 0x000076100203d816 */ /* 0x000fe20000000003 */
[----:B------:R-:W-:Y:S04]  /*10e0*/  @P2 STG.E.U8 desc[UR4][R12.64+0xa], RZ ;  /* 0x00000aff0c002986 */ /* 0x000fe8000c101104 */
[----:B------:R0:W-:Y:S01]  /*10f0*/  @P2 STG.E.U8 desc[UR4][R12.64+0xb], R6 ;  /* 0x00000b060c002986 */ /* 0x0001e2000c101104 */
[----:B------:R-:W-:-:S02]  /*1100*/  ISETP.EQ.OR P2, PT, R5, RZ, !P1 ;  /* 0x000000ff0500720c */ /* 0x000fc40004f42670 */
[C---:B------:R-:W-:Y:S01]  /*1110*/  IADD3 R5, PT, PT, R15.reuse, -0x9, R0 ;  /* 0xfffffff70f057810 */ /* 0x040fe20007ffe000 */
[----:B------:R-:W-:Y:S01]  /*1120*/  VIADD R0, R15, 0xfffffff7 ;  /* 0xfffffff70f007836 */ /* 0x000fe20000000000 */
[----:B------:R-:W-:Y:S04]  /*1130*/  @!P5 STG.E.U8 desc[UR4][R12.64+0xf], RZ ;  /* 0x00000fff0c00d986 */ /* 0x000fe8000c101104 */
[----:B------:R-:W-:Y:S01]  /*1140*/  @!P5 STG.E.U8 desc[UR4][R12.64+0x10], RZ ;  /* 0x000010ff0c00d986 */ /* 0x000fe2000c101104 */
[----:B0-----:R-:W-:-:S03]  /*1150*/  @P0 PRMT R6, R4, 0x7610, R6 ;  /* 0x0000761004060816 */ /* 0x001fc60000000006 */
[----:B------:R0:W-:Y:S01]  /*1160*/  @!P5 STG.E.U8 desc[UR4][R12.64+0x11], R3 ;  /* 0x000011030c00d986 */ /* 0x0001e2000c101104 */
[----:B------:R-:W-:-:S04]  /*1170*/  IADD3 R2, P5, PT, R0, UR6, RZ ;  /* 0x0000000600027c10 */ /* 0x000fc8000ffbe0ff */
[----:B0-----:R-:W-:Y:S02]  /*1180*/  LEA.HI.X.SX32 R3, R0, UR7, 0x1, P5 ;  /* 0x0000000700037c11 */ /* 0x001fe4000a8f0eff */
[----:B------:R-:W-:Y:S02]  /*1190*/  IADD3 R4, P5, PT, R5, UR6, RZ ;  /* 0x0000000605047c10 */ /* 0x000fe4000ffbe0ff */
[----:B------:R-:W-:Y:S01]  /*11a0*/  @!P2 PRMT R0, R7, 0x7610, R0 ;  /* 0x000076100700a816 */ /* 0x000fe20000000000 */
[----:B------:R-:W-:Y:S01]  /*11b0*/  @P0 STG.E.U8 desc[UR4][R2.64+0x5], R6 ;  /* 0x0000050602000986 */ /* 0x000fe2000c101104 */
[----:B------:R-:W-:-:S03]  /*11c0*/  LEA.HI.X.SX32 R5, R5, UR7, 0x1, P5 ;  /* 0x0000000705057c11 */ /* 0x000fc6000a8f0eff */
[----:B------:R-:W-:Y:S04]  /*11d0*/  @!P2 STG.E.U8 desc[UR4][R2.64+0x8], R0 ;  /* 0x000008000200a986 */ /* 0x000fe8000c101104 */
[----:B------:R-:W-:Y:S04]  /*11e0*/  @!P3 STG.E.U8 desc[UR4][R2.64+0xe], R8 ;  /* 0x00000e080200b986 */ /* 0x000fe8000c101104 */
[----:B------:R-:W-:Y:S04]  /*11f0*/  @P1 STG.E.U8 desc[UR4][R2.64+0xb], R7 ;  /* 0x00000b0702001986 */ /* 0x000fe8000c101104 */
[----:B------:R-:W-:Y:S04]  /*1200*/  @!P6 STG.E.U8 desc[UR4][R2.64+0x11], R9 ;  /* 0x000011090200e986 */ /* 0x000fe8000c101104 */
[----:B------:R-:W-:Y:S04]  /*1210*/  @P0 STG.E.U8 desc[UR4][R2.64+0x3], RZ ;  /* 0x000003ff02000986 */ /* 0x000fe8000c101104 */
[----:B------:R-:W-:Y:S04]  /*1220*/  @P0 STG.E.U8 desc[UR4][R2.64+0x4], RZ ;  /* 0x000004ff02000986 */ /* 0x000fe8000c101104 */
[----:B------:R-:W-:Y:S04]  /*1230*/  @!P2 STG.E.U8 desc[UR4][R2.64+0x6], RZ ;  /* 0x000006ff0200a986 */ /* 0x000fe8000c101104 */
[----:B------:R-:W-:Y:S04]  /*1240*/  @!P2 STG.E.U8 desc[UR4][R2.64+0x7], RZ ;  /* 0x000007ff0200a986 */ /* 0x000fe8000c101104 */
[----:B------:R-:W-:Y:S04]  /*1250*/  @P1 STG.E.U8 desc[UR4][R2.64+0x9], RZ ;  /* 0x000009ff02001986 */ /* 0x000fe8000c101104 */
[----:B------:R-:W-:Y:S04]  /*1260*/  @P1 STG.E.U8 desc[UR4][R2.64+0xa], RZ ;  /* 0x00000aff02001986 */ /* 0x000fe8000c101104 */
[----:B------:R-:W-:Y:S04]  /*1270*/  @!P3 STG.E.U8 desc[UR4][R2.64+0xc], RZ ;  /* 0x00000cff0200b986 */ /* 0x000fe8000c101104 */
[----:B------:R-:W-:Y:S04]  /*1280*/  @!P3 STG.E.U8 desc[UR4][R2.64+0xd], RZ ;  /* 0x00000dff0200b986 */ /* 0x000fe8000c101104 */
[----:B------:R-:W-:Y:S04]  /*1290*/  @!P6 STG.E.U8 desc[UR4][R2.64+0xf], RZ ;  /* 0x00000fff0200e986 */ /* 0x000fe8000c101104 */
[----:B------:R-:W-:Y:S04]  /*12a0*/  @!P6 STG.E.U8 desc[UR4][R2.64+0x10], RZ ;  /* 0x000010ff0200e986 */ /* 0x000fe8000c101104 */
[----:B------:R-:W-:Y:S04]  /*12b0*/  @P4 STG.E.U8 desc[UR4][R4.64+0xb], R10 ;  /* 0x00000b0a04004986 */ /* 0x000fe8000c101104 */
[----:B------:R-:W-:Y:S04]  /*12c0*/  @P4 STG.E.U8 desc[UR4][R4.64+0x9], RZ ;  /* 0x000009ff04004986 */ /* 0x000fe8000c101104 */
[----:B------:R-:W-:Y:S01]  /*12d0*/  @P4 STG.E.U8 desc[UR4][R4.64+0xa], RZ ;  /* 0x00000aff04004986 */ /* 0x000fe2000c101104 */
[----:B------:R-:W-:Y:S05]  /*12e0*/  EXIT ;  /* 0x000000000000794d */ /* 0x000fea0003800000 */
        .weak           $__internal_0_$__cuda_sm3x_div_rn_noftz_f32_slowpath
        .type           $__internal_0_$__cuda_sm3x_div_rn_noftz_f32_slowpath,@function
        .size           $__internal_0_$__cuda_sm3x_div_rn_noftz_f32_slowpath,(.L_x_18 - $__internal_0_$__cuda_sm3x_div_rn_noftz_f32_slowpath)
$__internal_0_$__cuda_sm3x_div_rn_noftz_f32_slowpath:
[--C-:B------:R-:W-:Y:S01]  /*12f0*/  SHF.R.U32.HI R7, RZ, 0x17, R3.reuse ;  /* 0x00000017ff077819 */ /* 0x100fe20000011603 */
[----:B------:R-:W-:Y:S01]  /*1300*/  BSSY.RECONVERGENT B2, `(.L_x_6) ;  /* 0x0000065000027945 */ /* 0x000fe20003800200 */
[----:B------:R-:W-:Y:S02]  /*1310*/  SHF.R.U32.HI R5, RZ, 0x17, R2 ;  /* 0x00000017ff057819 */ /* 0x000fe40000011602 */
[----:B------:R-:W-:Y:S02]  /*1320*/  LOP3.LUT R12, R7, 0xff, RZ, 0xc0, !PT ;  /* 0x000000ff070c7812 */ /* 0x000fe400078ec0ff */
[----:B------:R-:W-:Y:S01]  /*1330*/  LOP3.LUT R10, R5, 0xff, RZ, 0xc0, !PT ;  /* 0x000000ff050a7812 */ /* 0x000fe200078ec0ff */
[----:B------:R-:W-:Y:S02]  /*1340*/  IMAD.MOV.U32 R5, RZ, RZ, R3 ;  /* 0x000000ffff057224 */ /* 0x000fe400078e0003 */
[----:B------:R-:W-:Y:S02]  /*1350*/  VIADD R9, R12, 0xffffffff ;  /* 0xffffffff0c097836 */ /* 0x000fe40000000000 */
[----:B------:R-:W-:-:S03]  /*1360*/  VIADD R8, R10, 0xffffffff ;  /* 0xffffffff0a087836 */ /* 0x000fc60000000000 */
[----:B------:R-:W-:-:S04]  /*1370*/  ISETP.GT.U32.AND P0, PT, R9, 0xfd, PT ;  /* 0x000000fd0900780c */ /* 0x000fc80003f04070 */
[----:B------:R-:W-:-:S13]  /*1380*/  ISETP.GT.U32.OR P0, PT, R8, 0xfd, P0 ;  /* 0x000000fd0800780c */ /* 0x000fda0000704470 */
[----:B------:R-:W-:Y:S01]  /*1390*/  @!P0 IMAD.MOV.U32 R7, RZ, RZ, RZ ;  /* 0x000000ffff078224 */ /* 0x000fe200078e00ff */
[----:B------:R-:W-:Y:S06]  /*13a0*/  @!P0 BRA `(.L_x_7) ;  /* 0x00000000005c8947 */ /* 0x000fec0003800000 */
[----:B------:R-:W-:Y:S02]  /*13b0*/  FSETP.GTU.FTZ.AND P0, PT, |R2|, +INF , PT ;  /* 0x7f8000000200780b */ /* 0x000fe40003f1c200 */
[----:B------:R-:W-:-:S04]  /*13c0*/  FSETP.GTU.FTZ.AND P1, PT, |R3|, +INF , PT ;  /* 0x7f8000000300780b */ /* 0x000fc80003f3c200 */
[----:B------:R-:W-:-:S13]  /*13d0*/  PLOP3.LUT P0, PT, P0, P1, PT, 0xf8, 0x8f ;  /* 0x00000000008f781c */ /* 0x000fda0000703f70 */
[----:B------:R-:W-:Y:S05]  /*13e0*/  @P0 BRA `(.L_x_8) ;  /* 0x0000000400540947 */ /* 0x000fea0003800000 */
[----:B------:R-:W-:-:S13]  /*13f0*/  LOP3.LUT P0, RZ, R3, 0x7fffffff, R2, 0xc8, !PT ;  /* 0x7fffffff03ff7812 */ /* 0x000fda000780c802 */
[----:B------:R-:W-:Y:S05]  /*1400*/  @!P0 BRA `(.L_x_9) ;  /* 0x0000000400448947 */ /* 0x000fea0003800000 */
[C---:B------:R-:W-:Y:S02]  /*1410*/  FSETP.NEU.FTZ.AND P0, PT, |R2|.reuse, +INF , PT ;  /* 0x7f8000000200780b */ /* 0x040fe40003f1d200 */
[----:B------:R-:W-:Y:S02]  /*1420*/  FSETP.NEU.FTZ.AND P2, PT, |R3|, +INF , PT ;  /* 0x7f8000000300780b */ /* 0x000fe40003f5d200 */
[----:B------:R-:W-:-:S11]  /*1430*/  FSETP.NEU.FTZ.AND P1, PT, |R2|, +INF , PT ;  /* 0x7f8000000200780b */ /* 0x000fd60003f3d200 */
[----:B------:R-:W-:Y:S05]  /*1440*/  @!P2 BRA !P0, `(.L_x_9) ;  /* 0x000000040034a947 */ /* 0x000fea0004000000 */
[----:B------:R-:W-:-:S04]  /*1450*/  LOP3.LUT P0, RZ, R2, 0x7fffffff, RZ, 0xc0, !PT ;  /* 0x7fffffff02ff7812 */ /* 0x000fc8000780c0ff */
[----:B------:R-:W-:-:S13]  /*1460*/  PLOP3.LUT P0, PT, P2, P0, PT, 0x2f, 0xf2 ;  /* 0x0000000000f2781c */ /* 0x000fda0001700577 */
[----:B------:R-:W-:Y:S05]  /*1470*/  @P0 BRA `(.L_x_10) ;  /* 0x0000000400200947 */ /* 0x000fea0003800000 */
[----:B------:R-:W-:-:S04]  /*1480*/  LOP3.LUT P0, RZ, R3, 0x7fffffff, RZ, 0xc0, !PT ;  /* 0x7fffffff03ff7812 */ /* 0x000fc8000780c0ff */
[----:B------:R-:W-:-:S13]  /*1490*/  PLOP3.LUT P0, PT, P1, P0, PT, 0x2f, 0xf2 ;  /* 0x0000000000f2781c */ /* 0x000fda0000f00577 */
[----:B------:R-:W-:Y:S05]  /*14a0*/  @P0 BRA `(.L_x_11) ;  /* 0x0000000400080947 */ /* 0x000fea0003800000 */
[----:B------:R-:W-:Y:S02]  /*14b0*/  ISETP.GE.AND P0, PT, R8, RZ, PT ;  /* 0x000000ff0800720c */ /* 0x000fe40003f06270 */
[----:B------:R-:W-:-:S11]  /*14c0*/  ISETP.GE.AND P1, PT, R9, RZ, PT ;  /* 0x000000ff0900720c */ /* 0x000fd60003f26270 */
[----:B------:R-:W-:Y:S02]  /*14d0*/  @P0 IMAD.MOV.U32 R7, RZ, RZ, RZ ;  /* 0x000000ffff070224 */ /* 0x000fe400078e00ff */
[----:B------:R-:W-:Y:S01]  /*14e0*/  @!P0 FFMA R2, R2, 1.84467440737095516160e+19, RZ ;  /* 0x5f80000002028823 */ /* 0x000fe200000000ff */
[----:B------:R-:W-:Y:S02]  /*14f0*/  @!P0 IMAD.MOV.U32 R7, RZ, RZ, -0x40 ;  /* 0xffffffc0ff078424 */ /* 0x000fe400078e00ff */
[----:B------:R-:W-:Y:S02]  /*1500*/  @!P1 FFMA R5, R3, 1.84467440737095516160e+19, RZ ;  /* 0x5f80000003059823 */ /* 0x000fe400000000ff */
[----:B------:R-:W-:-:S07]  /*1510*/  @!P1 VIADD R7, R7, 0x40 ;  /* 0x0000004007079836 */ /* 0x000fce0000000000 */
.L_x_7:
[----:B------:R-:W-:Y:S01]  /*1520*/  LEA R8, R12, 0xc0800000, 0x17 ;  /* 0xc08000000c087811 */ /* 0x000fe200078eb8ff */
[----:B------:R-:W-:Y:S04]  /*1530*/  BSSY.RECONVERGENT B3, `(.L_x_12) ;  /* 0x0000038000037945 */ /* 0x000fe80003800200 */
[----:B------:R-:W-:Y:S02]  /*1540*/  IMAD.IADD R8, R5, 0x1, -R8 ;  /* 0x0000000105087824 */ /* 0x000fe400078e0a08 */
[----:B------:R-:W-:Y:S02]  /*1550*/  VIADD R5, R10, 0xffffff81 ;  /* 0xffffff810a057836 */ /* 0x000fe40000000000 */
[----:B------:R0:W1:Y:S01]  /*1560*/  MUFU.RCP R9, R8 ;  /* 0x0000000800097308 */ /* 0x0000620000001000 */
[----:B------:R-:W-:Y:S01]  /*1570*/  FADD.FTZ R11, -R8, -RZ ;  /* 0x800000ff080b7221 */ /* 0x000fe20000010100 */
[C---:B------:R-:W-:Y:S01]  /*1580*/  IMAD R2, R5.reuse, -0x800000, R2 ;  /* 0xff80000005027824 */ /* 0x040fe200078e0202 */
[----:B0-----:R-:W-:-:S05]  /*1590*/  IADD3 R8, PT, PT, R5, 0x7f, -R12 ;  /* 0x0000007f05087810 */ /* 0x001fca0007ffe80c */
[----:B------:R-:W-:Y:S02]  /*15a0*/  IMAD.IADD R8, R8, 0x1, R7 ;  /* 0x0000000108087824 */ /* 0x000fe400078e0207 */
[----:B-1----:R-:W-:-:S04]  /*15b0*/  FFMA R10, R9, R11, 1 ;  /* 0x3f800000090a7423 */ /* 0x002fc8000000000b */
[----:B------:R-:W-:-:S04]  /*15c0*/  FFMA R14, R9, R10, R9 ;  /* 0x0000000a090e7223 */ /* 0x000fc80000000009 */
[----:B------:R-:W-:-:S04]  /*15d0*/  FFMA R9, R2, R14, RZ ;  /* 0x0000000e02097223 */ /* 0x000fc800000000ff */
[----:B------:R-:W-:-:S04]  /*15e0*/  FFMA R10, R11, R9, R2 ;  /* 0x000000090b0a7223 */ /* 0x000fc80000000002 */
[----:B------:R-:W-:-:S04]  /*15f0*/  FFMA R9, R14, R10, R9 ;  /* 0x0000000a0e097223 */ /* 0x000fc80000000009 */
[----:B------:R-:W-:-:S04]  /*1600*/  FFMA R10, R11, R9, R2 ;  /* 0x000000090b0a7223 */ /* 0x000fc80000000002 */
[----:B------:R-:W-:-:S05]  /*1610*/  FFMA R11, R14, R10, R9 ;  /* 0x0000000a0e0b7223 */ /* 0x000fca0000000009 */
[----:B------:R-:W-:-:S04]  /*1620*/  SHF.R.U32.HI R2, RZ, 0x17, R11 ;  /* 0x00000017ff027819 */ /* 0x000fc8000001160b */
[----:B------:R-:W-:-:S05]  /*1630*/  LOP3.LUT R2, R2, 0xff, RZ, 0xc0, !PT ;  /* 0x000000ff02027812 */ /* 0x000fca00078ec0ff */
[----:B------:R-:W-:-:S04]  /*1640*/  IMAD.IADD R12, R2, 0x1, R8 ;  /* 0x00000001020c7824 */ /* 0x000fc800078e0208 */
[----:B------:R-:W-:-:S05]  /*1650*/  VIADD R2, R12, 0xffffffff ;  /* 0xffffffff0c027836 */ /* 0x000fca0000000000 */
[----:B------:R-:W-:-:S13]  /*1660*/  ISETP.GE.U32.AND P0, PT, R2, 0xfe, PT ;  /* 0x000000fe0200780c */ /* 0x000fda0003f06070 */
[----:B------:R-:W-:Y:S05]  /*1670*/  @!P0 BRA `(.L_x_13) ;  /* 0x0000000000888947 */ /* 0x000fea0003800000 */
[----:B------:R-:W-:-:S13]  /*1680*/  ISETP.GT.AND P0, PT, R12, 0xfe, PT ;  /* 0x000000fe0c00780c */ /* 0x000fda0003f04270 */
[----:B------:R-:W-:Y:S05]  /*1690*/  @P0 BRA `(.L_x_14) ;  /* 0x0000000000740947 */ /* 0x000fea0003800000 */
[----:B------:R-:W-:Y:S01]  /*16a0*/  ISETP.GE.AND P0, PT, R12, 0x1, PT ;  /* 0x000000010c00780c */ /* 0x000fe20003f06270 */
[----:B------:R-:W-:-:S12]  /*16b0*/  IMAD.MOV.U32 R2, RZ, RZ, R11 ;  /* 0x000000ffff027224 */ /* 0x000fd800078e000b */
[----:B------:R-:W-:Y:S05]  /*16c0*/  @P0 BRA `(.L_x_15) ;  /* 0x0000000000780947 */ /* 0x000fea0003800000 */
[----:B------:R-:W-:Y:S02]  /*16d0*/  ISETP.GE.AND P0, PT, R12, -0x18, PT ;  /* 0xffffffe80c00780c */ /* 0x000fe40003f06270 */
[----:B------:R-:W-:-:S05]  /*16e0*/  LOP3.LUT R16, R11, 0x80000000, RZ, 0xc0, !PT ;  /* 0x800000000b107812 */ /* 0x000fca00078ec0ff */
[----:B------:R-:W-:-:S06]  /*16f0*/  IMAD.MOV.U32 R2, RZ, RZ, R16 ;  /* 0x000000ffff027224 */ /* 0x000fcc00078e0010 */
[----:B------:R-:W-:Y:S05]  /*1700*/  @!P0 BRA `(.L_x_15) ;  /* 0x0000000000688947 */ /* 0x000fea0003800000 */
[-CC-:B------:R-:W-:Y:S01]  /*1710*/  FFMA.RZ R2, R14, R10.reuse, R9.reuse ;  /* 0x0000000a0e027223 */ /* 0x180fe2000000c009 */
[----:B------:R-:W-:Y:S02]  /*1720*/  VIADD R8, R12, 0x20 ;  /* 0x000000200c087836 */ /* 0x000fe40000000000 */
[-CC-:B------:R-:W-:Y:S01]  /*1730*/  FFMA.RM R5, R14, R10.reuse, R9.reuse ;  /* 0x0000000a0e057223 */ /* 0x180fe20000004009 */
[----:B------:R-:W-:Y:S02]  /*1740*/  ISETP.NE.AND P2, PT, R12, RZ, PT ;  /* 0x000000ff0c00720c */ /* 0x000fe40003f45270 */
[----:B------:R-:W-:Y:S01]  /*1750*/  LOP3.LUT R7, R2, 0x7fffff, RZ, 0xc0, !PT ;  /* 0x007fffff02077812 */ /* 0x000fe200078ec0ff */
[----:B------:R-:W-:Y:S01]  /*1760*/  FFMA.RP R2, R14, R10, R9 ;  /* 0x0000000a0e027223 */ /* 0x000fe20000008009 */
[----:B------:R-:W-:Y:S01]  /*1770*/  IMAD.MOV R9, RZ, RZ, -R12 ;  /* 0x000000ffff097224 */ /* 0x000fe200078e0a0c */
[----:B------:R-:W-:Y:S02]  /*1780*/  ISETP.NE.AND P1, PT, R12, RZ, PT ;  /* 0x000000ff0c00720c */ /* 0x000fe40003f25270 */
[----:B------:R-:W-:-:S02]  /*1790*/  LOP3.LUT R7, R7, 0x800000, RZ, 0xfc, !PT ;  /* 0x0080000007077812 */ /* 0x000fc400078efcff */
[----:B------:R-:W-:Y:S02]  /*17a0*/  FSETP.NEU.FTZ.AND P0, PT, R2, R5, PT ;  /* 0x000000050200720b */ /* 0x000fe40003f1d000 */
[----:B------:R-:W-:Y:S02]  /*17b0*/  SHF.L.U32 R8, R7, R8, RZ ;  /* 0x0000000807087219 */ /* 0x000fe400000006ff */
[----:B------:R-:W-:Y:S02]  /*17c0*/  SEL R2, R9, RZ, P2 ;  /* 0x000000ff09027207 */ /* 0x000fe40001000000 */
[----:B------:R-:W-:Y:S02]  /*17d0*/  ISETP.NE.AND P1, PT, R8, RZ, P1 ;  /* 0x000000ff0800720c */ /* 0x000fe40000f25270 */
[----:B------:R-:W-:Y:S02]  /*17e0*/  SHF.R.U32.HI R2, RZ, R2, R7 ;  /* 0x00000002ff027219 */ /* 0x000fe40000011607 */
[----:B------:R-:W-:-:S02]  /*17f0*/  PLOP3.LUT P0, PT, P0, P1, PT, 0xf8, 0x8f ;  /* 0x00000000008f781c */ /* 0x000fc40000703f70 */
[----:B------:R-:W-:Y:S02]  /*1800*/  SHF.R.U32.HI R8, RZ, 0x1, R2 ;  /* 0x00000001ff087819 */ /* 0x000fe40000011602 */
[----:B------:R-:W-:-:S04]  /*1810*/  SEL R5, RZ, 0x1, !P0 ;  /* 0x00000001ff057807 */ /* 0x000fc80004000000 */
[----:B------:R-:W-:-:S04]  /*1820*/  LOP3.LUT R5, R5, 0x1, R8, 0xf8, !PT ;  /* 0x0000000105057812 */ /* 0x000fc800078ef808 */
[----:B------:R-:W-:-:S05]  /*1830*/  LOP3.LUT R5, R5, R2, RZ, 0xc0, !PT ;  /* 0x0000000205057212 */ /* 0x000fca00078ec0ff */
[----:B------:R-:W-:-:S05]  /*1840*/  IMAD.IADD R5, R8, 0x1, R5 ;  /* 0x0000000108057824 */ /* 0x000fca00078e0205 */
[----:B------:R-:W-:Y:S01]  /*1850*/  LOP3.LUT R2, R5, R16, RZ, 0xfc, !PT ;  /* 0x0000001005027212 */ /* 0x000fe200078efcff */
[----:B------:R-:W-:Y:S06]  /*1860*/  BRA `(.L_x_15) ;  /* 0x0000000000107947 */ /* 0x000fec0003800000 */
.L_x_14:
[----:B------:R-:W-:-:S04]  /*1870*/  LOP3.LUT R2, R11, 0x80000000, RZ, 0xc0, !PT ;  /* 0x800000000b027812 */ /* 0x000fc800078ec0ff */
[----:B------:R-:W-:Y:S01]  /*1880*/  LOP3.LUT R2, R2, 0x7f800000, RZ, 0xfc, !PT ;  /* 0x7f80000002027812 */ /* 0x000fe200078efcff */
[----:B------:R-:W-:Y:S06]  /*1890*/  BRA `(.L_x_15) ;  /* 0x0000000000047947 */ /* 0x000fec0003800000 */
.L_x_13:
[----:B------:R-:W-:-:S07]  /*18a0*/  IMAD R2, R8, 0x800000, R11 ;  /* 0x0080000008027824 */ /* 0x000fce00078e020b */
.L_x_15:
[----:B------:R-:W-:Y:S05]  /*18b0*/  BSYNC.RECONVERGENT B3 ;  /* 0x0000000000037941 */ /* 0x000fea0003800200 */
.L_x_12:
[----:B------:R-:W-:Y:S05]  /*18c0*/  BRA `(.L_x_16) ;  /* 0x0000000000207947 */ /* 0x000fea0003800000 */
.L_x_11:
[----:B------:R-:W-:-:S04]  /*18d0*/  LOP3.LUT R2, R3, 0x80000000, R2, 0x48, !PT ;  /* 0x8000000003027812 */ /* 0x000fc800078e4802 */
[----:B------:R-:W-:Y:S01]  /*18e0*/  LOP3.LUT R2, R2, 0x7f800000, RZ, 0xfc, !PT ;  /* 0x7f80000002027812 */ /* 0x000fe200078efcff */
[----:B------:R-:W-:Y:S06]  /*18f0*/  BRA `(.L_x_16) ;  /* 0x0000000000147947 */ /* 0x000fec0003800000 */
.L_x_10:
[----:B------:R-:W-:Y:S01]  /*1900*/  LOP3.LUT R2, R3, 0x80000000, R2, 0x48, !PT ;  /* 0x8000000003027812 */ /* 0x000fe200078e4802 */
[----:B------:R-:W-:Y:S06]  /*1910*/  BRA `(.L_x_16) ;  /* 0x00000000000c7947 */ /* 0x000fec0003800000 */
.L_x_9:
[----:B------:R-:W0:Y:S01]  /*1920*/  MUFU.RSQ R2, -QNAN ;  /* 0xffc0000000027908 */ /* 0x000e220000001400 */
[----:B------:R-:W-:Y:S05]  /*1930*/  BRA `(.L_x_16) ;  /* 0x0000000000047947 */ /* 0x000fea0003800000 */
.L_x_8:
[----:B------:R-:W-:-:S07]  /*1940*/  FADD.FTZ R2, R2, R3 ;  /* 0x0000000302027221 */ /* 0x000fce0000010000 */
.L_x_16:
[----:B------:R-:W-:Y:S05]  /*1950*/  BSYNC.RECONVERGENT B2 ;  /* 0x0000000000027941 */ /* 0x000fea0003800200 */
.L_x_6:
[----:B------:R-:W-:-:S04]  /*1960*/  IMAD.MOV.U32 R7, RZ, RZ, 0x0 ;  /* 0x00000000ff077424 */ /* 0x000fc800078e00ff */
[----:B0-----:R-:W-:Y:S05]  /*1970*/  RET.REL.NODEC R6 `(_ZN36miivii_image_projection_based_fusion19projectPointsKernelEPfiS0_S0_Phii) ;  /* 0xffffffe406a07950 */ /* 0x001fea0003c3ffff */
.L_x_17:
[----:B------:R-:W-:-:S00]  /*1980*/  BRA `(.L_x_17) ;  /* 0xfffffffc00fc7947 */ /* 0x000fc0000383ffff */
[----:B------:R-:W-:-:S00]  /*1990*/  NOP ;  /* 0x0000000000007918 */ /* 0x000fc00000000000 */
        /* <DEDUP_REMOVED lines=14> */
.L_x_18:


//--------------------- .nv.shared.reserved.0     --------------------------
	.section	.nv.shared.reserved.0,"aw",@nobits
	.weak		__nv_reservedSMEM_offset_0_alias
	.size		__nv_reservedSMEM_offset_0_alias, 0, 64
	.other		__nv_reservedSMEM_offset_0_alias,@"STO_CUDA_RESERVED_SHARED STV_DEFAULT"
__nv_reservedSMEM_offset_0_alias:
	.zero		0
	.zero		64


//--------------------- .nv.constant0._ZN36miivii_image_projection_based_fusion19projectPointsKernelEPfiS0_S0_Phii --------------------------
	.section	.nv.constant0._ZN36miivii_image_projection_based_fusion19projectPointsKernelEPfiS0_S0_Phii,"a",@progbits
	.sectionflags	@""
	.align	4
.nv.constant0._ZN36miivii_image_projection_based_fusion19projectPointsKernelEPfiS0_S0_Phii:
	.zero		944


//--------------------- SYMBOLS --------------------------

	.type		.nv.reservedSmem.offset0,@object
	.size		.nv.reservedSmem.offset0,0x4
